//
// Generated by NVIDIA NVVM Compiler
//
// Compiler Build ID: CL-36424714
// Cuda compilation tools, release 13.0, V13.0.88
// Based on NVVM 20.0.0
//

.version 9.0
.target sm_100
.address_size 64

	// .globl	_Z21calRefPerPhotonKerneljjjPfPiS_S_ff
.global .align 1 .b8 _ZN34_INTERNAL_9ed1dcf7_4_k_cu_3e30f7724cuda3std3__45__cpo5beginE[1];
.global .align 1 .b8 _ZN34_INTERNAL_9ed1dcf7_4_k_cu_3e30f7724cuda3std3__45__cpo3endE[1];
.global .align 1 .b8 _ZN34_INTERNAL_9ed1dcf7_4_k_cu_3e30f7724cuda3std3__45__cpo6cbeginE[1];
.global .align 1 .b8 _ZN34_INTERNAL_9ed1dcf7_4_k_cu_3e30f7724cuda3std3__45__cpo4cendE[1];
.global .align 1 .b8 _ZN34_INTERNAL_9ed1dcf7_4_k_cu_3e30f7724cuda3std3__45__cpo6rbeginE[1];
.global .align 1 .b8 _ZN34_INTERNAL_9ed1dcf7_4_k_cu_3e30f7724cuda3std3__45__cpo4rendE[1];
.global .align 1 .b8 _ZN34_INTERNAL_9ed1dcf7_4_k_cu_3e30f7724cuda3std3__45__cpo7crbeginE[1];
.global .align 1 .b8 _ZN34_INTERNAL_9ed1dcf7_4_k_cu_3e30f7724cuda3std3__45__cpo5crendE[1];
.global .align 1 .b8 _ZN34_INTERNAL_9ed1dcf7_4_k_cu_3e30f7724cuda3std3__436_GLOBAL__N__9ed1dcf7_4_k_cu_3e30f7726ignoreE[1];
.global .align 1 .b8 _ZN34_INTERNAL_9ed1dcf7_4_k_cu_3e30f7724cuda3std3__419piecewise_constructE[1];
.global .align 1 .b8 _ZN34_INTERNAL_9ed1dcf7_4_k_cu_3e30f7724cuda3std3__48in_placeE[1];
.global .align 1 .b8 _ZN34_INTERNAL_9ed1dcf7_4_k_cu_3e30f7724cuda3std3__420unreachable_sentinelE[1];
.global .align 1 .b8 _ZN34_INTERNAL_9ed1dcf7_4_k_cu_3e30f7724cuda3std3__47nulloptE[1];
.global .align 1 .b8 _ZN34_INTERNAL_9ed1dcf7_4_k_cu_3e30f7724cuda3std3__48unexpectE[1];
.global .align 1 .b8 _ZN34_INTERNAL_9ed1dcf7_4_k_cu_3e30f7724cuda3std6ranges3__45__cpo4swapE[1];
.global .align 1 .b8 _ZN34_INTERNAL_9ed1dcf7_4_k_cu_3e30f7724cuda3std6ranges3__45__cpo9iter_moveE[1];
.global .align 1 .b8 _ZN34_INTERNAL_9ed1dcf7_4_k_cu_3e30f7724cuda3std6ranges3__45__cpo5beginE[1];
.global .align 1 .b8 _ZN34_INTERNAL_9ed1dcf7_4_k_cu_3e30f7724cuda3std6ranges3__45__cpo3endE[1];
.global .align 1 .b8 _ZN34_INTERNAL_9ed1dcf7_4_k_cu_3e30f7724cuda3std6ranges3__45__cpo6cbeginE[1];
.global .align 1 .b8 _ZN34_INTERNAL_9ed1dcf7_4_k_cu_3e30f7724cuda3std6ranges3__45__cpo4cendE[1];
.global .align 1 .b8 _ZN34_INTERNAL_9ed1dcf7_4_k_cu_3e30f7724cuda3std6ranges3__45__cpo7advanceE[1];
.global .align 1 .b8 _ZN34_INTERNAL_9ed1dcf7_4_k_cu_3e30f7724cuda3std6ranges3__45__cpo9iter_swapE[1];
.global .align 1 .b8 _ZN34_INTERNAL_9ed1dcf7_4_k_cu_3e30f7724cuda3std6ranges3__45__cpo4nextE[1];
.global .align 1 .b8 _ZN34_INTERNAL_9ed1dcf7_4_k_cu_3e30f7724cuda3std6ranges3__45__cpo4prevE[1];
.global .align 1 .b8 _ZN34_INTERNAL_9ed1dcf7_4_k_cu_3e30f7724cuda3std6ranges3__45__cpo4dataE[1];
.global .align 1 .b8 _ZN34_INTERNAL_9ed1dcf7_4_k_cu_3e30f7724cuda3std6ranges3__45__cpo5cdataE[1];
.global .align 1 .b8 _ZN34_INTERNAL_9ed1dcf7_4_k_cu_3e30f7724cuda3std6ranges3__45__cpo4sizeE[1];
.global .align 1 .b8 _ZN34_INTERNAL_9ed1dcf7_4_k_cu_3e30f7724cuda3std6ranges3__45__cpo5ssizeE[1];
.global .align 1 .b8 _ZN34_INTERNAL_9ed1dcf7_4_k_cu_3e30f7724cuda3std6ranges3__45__cpo8distanceE[1];
.global .align 1 .b8 _ZN34_INTERNAL_9ed1dcf7_4_k_cu_3e30f7726thrust24THRUST_300001_SM_1000_NS8cuda_cub3parE[1];
.global .align 1 .b8 _ZN34_INTERNAL_9ed1dcf7_4_k_cu_3e30f7726thrust24THRUST_300001_SM_1000_NS8cuda_cub10par_nosyncE[1];
.global .align 1 .b8 _ZN34_INTERNAL_9ed1dcf7_4_k_cu_3e30f7726thrust24THRUST_300001_SM_1000_NS6system6detail10sequential3seqE[1];
.global .align 1 .b8 _ZN34_INTERNAL_9ed1dcf7_4_k_cu_3e30f7726thrust24THRUST_300001_SM_1000_NS6system3cpp3parE[1];
.global .align 1 .b8 _ZN34_INTERNAL_9ed1dcf7_4_k_cu_3e30f7726thrust24THRUST_300001_SM_1000_NS12placeholders2_1E[1];
.global .align 1 .b8 _ZN34_INTERNAL_9ed1dcf7_4_k_cu_3e30f7726thrust24THRUST_300001_SM_1000_NS12placeholders2_2E[1];
.global .align 1 .b8 _ZN34_INTERNAL_9ed1dcf7_4_k_cu_3e30f7726thrust24THRUST_300001_SM_1000_NS12placeholders2_3E[1];
.global .align 1 .b8 _ZN34_INTERNAL_9ed1dcf7_4_k_cu_3e30f7726thrust24THRUST_300001_SM_1000_NS12placeholders2_4E[1];
.global .align 1 .b8 _ZN34_INTERNAL_9ed1dcf7_4_k_cu_3e30f7726thrust24THRUST_300001_SM_1000_NS12placeholders2_5E[1];
.global .align 1 .b8 _ZN34_INTERNAL_9ed1dcf7_4_k_cu_3e30f7726thrust24THRUST_300001_SM_1000_NS12placeholders2_6E[1];
.global .align 1 .b8 _ZN34_INTERNAL_9ed1dcf7_4_k_cu_3e30f7726thrust24THRUST_300001_SM_1000_NS12placeholders2_7E[1];
.global .align 1 .b8 _ZN34_INTERNAL_9ed1dcf7_4_k_cu_3e30f7726thrust24THRUST_300001_SM_1000_NS12placeholders2_8E[1];
.global .align 1 .b8 _ZN34_INTERNAL_9ed1dcf7_4_k_cu_3e30f7726thrust24THRUST_300001_SM_1000_NS12placeholders2_9E[1];
.global .align 1 .b8 _ZN34_INTERNAL_9ed1dcf7_4_k_cu_3e30f7726thrust24THRUST_300001_SM_1000_NS12placeholders3_10E[1];
.global .align 1 .b8 _ZN34_INTERNAL_9ed1dcf7_4_k_cu_3e30f7726thrust24THRUST_300001_SM_1000_NS3seqE[1];
.global .align 1 .b8 _ZN34_INTERNAL_9ed1dcf7_4_k_cu_3e30f7726thrust24THRUST_300001_SM_1000_NS6deviceE[1];

.visible .entry _Z21calRefPerPhotonKerneljjjPfPiS_S_ff(
	.param .u32 _Z21calRefPerPhotonKerneljjjPfPiS_S_ff_param_0,
	.param .u32 _Z21calRefPerPhotonKerneljjjPfPiS_S_ff_param_1,
	.param .u32 _Z21calRefPerPhotonKerneljjjPfPiS_S_ff_param_2,
	.param .u64 .ptr .align 1 _Z21calRefPerPhotonKerneljjjPfPiS_S_ff_param_3,
	.param .u64 .ptr .align 1 _Z21calRefPerPhotonKerneljjjPfPiS_S_ff_param_4,
	.param .u64 .ptr .align 1 _Z21calRefPerPhotonKerneljjjPfPiS_S_ff_param_5,
	.param .u64 .ptr .align 1 _Z21calRefPerPhotonKerneljjjPfPiS_S_ff_param_6,
	.param .f32 _Z21calRefPerPhotonKerneljjjPfPiS_S_ff_param_7,
	.param .f32 _Z21calRefPerPhotonKerneljjjPfPiS_S_ff_param_8
)
{
	.reg .pred 	%p<15>;
	.reg .b32 	%r<46>;
	.reg .b32 	%f<101>;
	.reg .b64 	%rd<54>;
	.reg .b64 	%fd<78>;

	ld.param.u32 	%r16, [_Z21calRefPerPhotonKerneljjjPfPiS_S_ff_param_0];
	ld.param.u32 	%r14, [_Z21calRefPerPhotonKerneljjjPfPiS_S_ff_param_1];
	ld.param.u32 	%r15, [_Z21calRefPerPhotonKerneljjjPfPiS_S_ff_param_2];
	ld.param.u64 	%rd6, [_Z21calRefPerPhotonKerneljjjPfPiS_S_ff_param_3];
	ld.param.u64 	%rd4, [_Z21calRefPerPhotonKerneljjjPfPiS_S_ff_param_4];
	ld.param.u64 	%rd5, [_Z21calRefPerPhotonKerneljjjPfPiS_S_ff_param_5];
	ld.param.u64 	%rd7, [_Z21calRefPerPhotonKerneljjjPfPiS_S_ff_param_6];
	ld.param.f32 	%f15, [_Z21calRefPerPhotonKerneljjjPfPiS_S_ff_param_7];
	ld.param.f32 	%f16, [_Z21calRefPerPhotonKerneljjjPfPiS_S_ff_param_8];
	cvta.to.global.u64 	%rd1, %rd7;
	cvta.to.global.u64 	%rd2, %rd6;
	mov.u32 	%r17, %ctaid.x;
	mov.u32 	%r18, %ntid.x;
	mov.u32 	%r19, %tid.x;
	mad.lo.s32 	%r1, %r17, %r18, %r19;
	setp.ge.u32 	%p1, %r1, %r16;
	@%p1 bra 	$L__BB0_16;
	cvta.to.global.u64 	%rd8, %rd5;
	cvta.to.global.u64 	%rd9, %rd4;
	mul.lo.s32 	%r2, %r14, %r1;
	mul.wide.u32 	%rd10, %r2, 4;
	add.s64 	%rd11, %rd2, %rd10;
	ld.global.f32 	%f17, [%rd11];
	cvt.rzi.s32.f32 	%r20, %f17;
	mul.wide.u32 	%rd12, %r1, 4;
	add.s64 	%rd13, %rd9, %rd12;
	st.global.u32 	[%rd13], %r20;
	add.s64 	%rd3, %rd8, %rd12;
	mov.b32 	%r21, 0;
	st.global.u32 	[%rd3], %r21;
	add.s32 	%r22, %r2, %r14;
	add.s32 	%r23, %r22, -1;
	mul.wide.u32 	%rd14, %r23, 4;
	add.s64 	%rd15, %rd2, %rd14;
	ld.global.f32 	%f18, [%rd15];
	abs.f32 	%f19, %f18;
	abs.f32 	%f20, %f19;
	fma.rn.f32 	%f21, %f20, 0fBF000000, 0f3F000000;
	rsqrt.approx.ftz.f32 	%f22, %f21;
	mul.f32 	%f23, %f22, %f21;
	mul.f32 	%f24, %f22, 0fBF000000;
	fma.rn.f32 	%f25, %f23, %f24, 0f3F000000;
	fma.rn.f32 	%f26, %f23, %f25, %f23;
	setp.eq.f32 	%p2, %f20, 0f3F800000;
	selp.f32 	%f27, 0f00000000, %f26, %p2;
	setp.gt.f32 	%p3, %f20, 0f3F0F5C29;
	selp.f32 	%f28, %f27, %f20, %p3;
	copysign.f32 	%f29, %f19, %f28;
	mul.f32 	%f30, %f29, %f29;
	fma.rn.f32 	%f31, %f30, 0f3D10ECEF, 0f3C8B1ABB;
	fma.rn.f32 	%f32, %f31, %f30, 0f3CFC028C;
	fma.rn.f32 	%f33, %f32, %f30, 0f3D372139;
	fma.rn.f32 	%f34, %f33, %f30, 0f3D9993DB;
	fma.rn.f32 	%f35, %f34, %f30, 0f3E2AAAC6;
	mul.f32 	%f36, %f30, %f35;
	fma.rn.f32 	%f37, %f36, %f29, %f29;
	neg.f32 	%f38, %f37;
	selp.f32 	%f39, %f37, %f38, %p3;
	fma.rn.f32 	%f40, 0f3F6EE581, 0f3FD774EB, %f39;
	setp.gt.f32 	%p4, %f19, 0f3F0F5C29;
	selp.f32 	%f41, %f37, %f40, %p4;
	add.f32 	%f42, %f41, %f41;
	selp.f32 	%f43, %f42, %f41, %p3;
	setp.gtu.f32 	%p5, %f43, %f16;
	@%p5 bra 	$L__BB0_16;
	setp.eq.s32 	%p6, %r15, 0;
	mov.f32 	%f100, 0f00000000;
	@%p6 bra 	$L__BB0_15;
	cvt.f64.f32 	%fd2, %f15;
	neg.f64 	%fd1, %fd2;
	add.s32 	%r3, %r2, 2;
	and.b32  	%r4, %r15, 7;
	setp.lt.u32 	%p7, %r15, 8;
	mov.f32 	%f99, 0f00000000;
	mov.b32 	%r44, 0;
	@%p7 bra 	$L__BB0_6;
	and.b32  	%r44, %r15, -8;
	mov.f32 	%f99, 0f00000000;
	mov.b32 	%r42, 0;
$L__BB0_5:
	.pragma "nounroll";
	mul.wide.u32 	%rd16, %r42, 4;
	add.s64 	%rd17, %rd1, %rd16;
	ld.global.f32 	%f48, [%rd17];
	cvt.f64.f32 	%fd3, %f48;
	mul.f64 	%fd4, %fd1, %fd3;
	add.s32 	%r26, %r3, %r42;
	mul.wide.u32 	%rd18, %r26, 4;
	add.s64 	%rd19, %rd2, %rd18;
	ld.global.f32 	%f49, [%rd19];
	cvt.f64.f32 	%fd5, %f49;
	cvt.f64.f32 	%fd6, %f99;
	fma.rn.f64 	%fd7, %fd4, %fd5, %fd6;
	cvt.rn.f32.f64 	%f50, %fd7;
	ld.global.f32 	%f51, [%rd17+4];
	cvt.f64.f32 	%fd8, %f51;
	mul.f64 	%fd9, %fd1, %fd8;
	add.s32 	%r27, %r26, 1;
	mul.wide.u32 	%rd20, %r27, 4;
	add.s64 	%rd21, %rd2, %rd20;
	ld.global.f32 	%f52, [%rd21];
	cvt.f64.f32 	%fd10, %f52;
	cvt.f64.f32 	%fd11, %f50;
	fma.rn.f64 	%fd12, %fd9, %fd10, %fd11;
	cvt.rn.f32.f64 	%f53, %fd12;
	ld.global.f32 	%f54, [%rd17+8];
	cvt.f64.f32 	%fd13, %f54;
	mul.f64 	%fd14, %fd1, %fd13;
	add.s32 	%r28, %r26, 2;
	mul.wide.u32 	%rd22, %r28, 4;
	add.s64 	%rd23, %rd2, %rd22;
	ld.global.f32 	%f55, [%rd23];
	cvt.f64.f32 	%fd15, %f55;
	cvt.f64.f32 	%fd16, %f53;
	fma.rn.f64 	%fd17, %fd14, %fd15, %fd16;
	cvt.rn.f32.f64 	%f56, %fd17;
	ld.global.f32 	%f57, [%rd17+12];
	cvt.f64.f32 	%fd18, %f57;
	mul.f64 	%fd19, %fd1, %fd18;
	add.s32 	%r29, %r26, 3;
	mul.wide.u32 	%rd24, %r29, 4;
	add.s64 	%rd25, %rd2, %rd24;
	ld.global.f32 	%f58, [%rd25];
	cvt.f64.f32 	%fd20, %f58;
	cvt.f64.f32 	%fd21, %f56;
	fma.rn.f64 	%fd22, %fd19, %fd20, %fd21;
	cvt.rn.f32.f64 	%f59, %fd22;
	ld.global.f32 	%f60, [%rd17+16];
	cvt.f64.f32 	%fd23, %f60;
	mul.f64 	%fd24, %fd1, %fd23;
	add.s32 	%r30, %r26, 4;
	mul.wide.u32 	%rd26, %r30, 4;
	add.s64 	%rd27, %rd2, %rd26;
	ld.global.f32 	%f61, [%rd27];
	cvt.f64.f32 	%fd25, %f61;
	cvt.f64.f32 	%fd26, %f59;
	fma.rn.f64 	%fd27, %fd24, %fd25, %fd26;
	cvt.rn.f32.f64 	%f62, %fd27;
	ld.global.f32 	%f63, [%rd17+20];
	cvt.f64.f32 	%fd28, %f63;
	mul.f64 	%fd29, %fd1, %fd28;
	add.s32 	%r31, %r26, 5;
	mul.wide.u32 	%rd28, %r31, 4;
	add.s64 	%rd29, %rd2, %rd28;
	ld.global.f32 	%f64, [%rd29];
	cvt.f64.f32 	%fd30, %f64;
	cvt.f64.f32 	%fd31, %f62;
	fma.rn.f64 	%fd32, %fd29, %fd30, %fd31;
	cvt.rn.f32.f64 	%f65, %fd32;
	ld.global.f32 	%f66, [%rd17+24];
	cvt.f64.f32 	%fd33, %f66;
	mul.f64 	%fd34, %fd1, %fd33;
	add.s32 	%r32, %r26, 6;
	mul.wide.u32 	%rd30, %r32, 4;
	add.s64 	%rd31, %rd2, %rd30;
	ld.global.f32 	%f67, [%rd31];
	cvt.f64.f32 	%fd35, %f67;
	cvt.f64.f32 	%fd36, %f65;
	fma.rn.f64 	%fd37, %fd34, %fd35, %fd36;
	cvt.rn.f32.f64 	%f68, %fd37;
	ld.global.f32 	%f69, [%rd17+28];
	cvt.f64.f32 	%fd38, %f69;
	mul.f64 	%fd39, %fd1, %fd38;
	add.s32 	%r33, %r26, 7;
	mul.wide.u32 	%rd32, %r33, 4;
	add.s64 	%rd33, %rd2, %rd32;
	ld.global.f32 	%f70, [%rd33];
	cvt.f64.f32 	%fd40, %f70;
	cvt.f64.f32 	%fd41, %f68;
	fma.rn.f64 	%fd42, %fd39, %fd40, %fd41;
	cvt.rn.f32.f64 	%f99, %fd42;
	add.s32 	%r42, %r42, 8;
	setp.ne.s32 	%p8, %r42, %r44;
	@%p8 bra 	$L__BB0_5;
$L__BB0_6:
	setp.eq.s32 	%p9, %r4, 0;
	@%p9 bra 	$L__BB0_14;
	and.b32  	%r9, %r15, 3;
	setp.lt.u32 	%p10, %r4, 4;
	@%p10 bra 	$L__BB0_9;
	mul.wide.u32 	%rd34, %r44, 4;
	add.s64 	%rd35, %rd1, %rd34;
	ld.global.f32 	%f72, [%rd35];
	cvt.f64.f32 	%fd43, %f72;
	mul.f64 	%fd44, %fd1, %fd43;
	add.s32 	%r34, %r3, %r44;
	mul.wide.u32 	%rd36, %r34, 4;
	add.s64 	%rd37, %rd2, %rd36;
	ld.global.f32 	%f73, [%rd37];
	cvt.f64.f32 	%fd45, %f73;
	cvt.f64.f32 	%fd46, %f99;
	fma.rn.f64 	%fd47, %fd44, %fd45, %fd46;
	cvt.rn.f32.f64 	%f74, %fd47;
	ld.global.f32 	%f75, [%rd35+4];
	cvt.f64.f32 	%fd48, %f75;
	mul.f64 	%fd49, %fd1, %fd48;
	add.s32 	%r35, %r34, 1;
	mul.wide.u32 	%rd38, %r35, 4;
	add.s64 	%rd39, %rd2, %rd38;
	ld.global.f32 	%f76, [%rd39];
	cvt.f64.f32 	%fd50, %f76;
	cvt.f64.f32 	%fd51, %f74;
	fma.rn.f64 	%fd52, %fd49, %fd50, %fd51;
	cvt.rn.f32.f64 	%f77, %fd52;
	ld.global.f32 	%f78, [%rd35+8];
	cvt.f64.f32 	%fd53, %f78;
	mul.f64 	%fd54, %fd1, %fd53;
	add.s32 	%r36, %r34, 2;
	mul.wide.u32 	%rd40, %r36, 4;
	add.s64 	%rd41, %rd2, %rd40;
	ld.global.f32 	%f79, [%rd41];
	cvt.f64.f32 	%fd55, %f79;
	cvt.f64.f32 	%fd56, %f77;
	fma.rn.f64 	%fd57, %fd54, %fd55, %fd56;
	cvt.rn.f32.f64 	%f80, %fd57;
	ld.global.f32 	%f81, [%rd35+12];
	cvt.f64.f32 	%fd58, %f81;
	mul.f64 	%fd59, %fd1, %fd58;
	add.s32 	%r37, %r34, 3;
	mul.wide.u32 	%rd42, %r37, 4;
	add.s64 	%rd43, %rd2, %rd42;
	ld.global.f32 	%f82, [%rd43];
	cvt.f64.f32 	%fd60, %f82;
	cvt.f64.f32 	%fd61, %f80;
	fma.rn.f64 	%fd62, %fd59, %fd60, %fd61;
	cvt.rn.f32.f64 	%f99, %fd62;
	add.s32 	%r44, %r44, 4;
$L__BB0_9:
	setp.eq.s32 	%p11, %r9, 0;
	@%p11 bra 	$L__BB0_14;
	setp.eq.s32 	%p12, %r9, 1;
	@%p12 bra 	$L__BB0_12;
	mul.wide.u32 	%rd44, %r44, 4;
	add.s64 	%rd45, %rd1, %rd44;
	ld.global.f32 	%f84, [%rd45];
	cvt.f64.f32 	%fd63, %f84;
	mul.f64 	%fd64, %fd1, %fd63;
	add.s32 	%r38, %r3, %r44;
	mul.wide.u32 	%rd46, %r38, 4;
	add.s64 	%rd47, %rd2, %rd46;
	ld.global.f32 	%f85, [%rd47];
	cvt.f64.f32 	%fd65, %f85;
	cvt.f64.f32 	%fd66, %f99;
	fma.rn.f64 	%fd67, %fd64, %fd65, %fd66;
	cvt.rn.f32.f64 	%f86, %fd67;
	ld.global.f32 	%f87, [%rd45+4];
	cvt.f64.f32 	%fd68, %f87;
	mul.f64 	%fd69, %fd1, %fd68;
	add.s32 	%r39, %r38, 1;
	mul.wide.u32 	%rd48, %r39, 4;
	add.s64 	%rd49, %rd2, %rd48;
	ld.global.f32 	%f88, [%rd49];
	cvt.f64.f32 	%fd70, %f88;
	cvt.f64.f32 	%fd71, %f86;
	fma.rn.f64 	%fd72, %fd69, %fd70, %fd71;
	cvt.rn.f32.f64 	%f99, %fd72;
	add.s32 	%r44, %r44, 2;
$L__BB0_12:
	and.b32  	%r40, %r15, 1;
	setp.eq.b32 	%p13, %r40, 1;
	not.pred 	%p14, %p13;
	@%p14 bra 	$L__BB0_14;
	mul.wide.u32 	%rd50, %r44, 4;
	add.s64 	%rd51, %rd1, %rd50;
	ld.global.f32 	%f89, [%rd51];
	cvt.f64.f32 	%fd73, %f89;
	mul.f64 	%fd74, %fd1, %fd73;
	add.s32 	%r41, %r3, %r44;
	mul.wide.u32 	%rd52, %r41, 4;
	add.s64 	%rd53, %rd2, %rd52;
	ld.global.f32 	%f90, [%rd53];
	cvt.f64.f32 	%fd75, %f90;
	cvt.f64.f32 	%fd76, %f99;
	fma.rn.f64 	%fd77, %fd74, %fd75, %fd76;
	cvt.rn.f32.f64 	%f99, %fd77;
$L__BB0_14:
	mul.f32 	%f100, %f99, 0f3FB8AA3B;
$L__BB0_15:
	ex2.approx.f32 	%f91, %f100;
	st.global.f32 	[%rd3], %f91;
$L__BB0_16:
	ret;

}
	// .globl	_ZN3cub18CUB_300001_SM_10006detail11EmptyKernelIvEEvv
.visible .entry _ZN3cub18CUB_300001_SM_10006detail11EmptyKernelIvEEvv()
{


	ret;

}


// ===== COMPILED SASS (sm_100) =====

	.target	sm_100

	.elftype	@"ET_EXEC"


//--------------------- .note.nv.tkinfo           --------------------------
	.section	.note.nv.tkinfo,"",@"SHT_NOTE"
	.sectionflags	@"SHF_NOTE_NV_TKINFO"
	.tkinfo
        /*0018*/ 	.word	0x00000002
        /*0030*/ 	.string	""
        /*0030*/ 	.string	"ptxas"
        /*0030*/ 	.string	"Cuda compilation tools, release 13.0, V13.0.88"
        /*0030*/ 	.string	"Build cuda_13.0.r13.0/compiler.36424714_0"
        /*0030*/ 	.string	"-arch sm_100 -m 64 "



//--------------------- .note.nv.cuinfo           --------------------------
	.section	.note.nv.cuinfo,"",@"SHT_NOTE"
	.sectionflags	@"SHF_NOTE_NV_CUINFO"
        /*0018*/ 	.short	0x0002
        /*001a*/ 	.short	0x0064
        /*001c*/ 	.short	0x0082
	.zero		2


//--------------------- .nv.info                  --------------------------
	.section	.nv.info,"",@"SHT_CUDA_INFO"
	.align	4


	//----- nvinfo : EIATTR_REGCOUNT
	.align		4
        /*0000*/ 	.byte	0x04, 0x2f
        /*0002*/ 	.short	(.L_46 - .L_45)
	.align		4
.L_45:
        /*0004*/ 	.word	index@(_Z21calRefPerPhotonKerneljjjPfPiS_S_ff)
        /*0008*/ 	.word	0x00000020


	//----- nvinfo : EIATTR_FRAME_SIZE
	.align		4
.L_46:
        /*000c*/ 	.byte	0x04, 0x11
        /*000e*/ 	.short	(.L_48 - .L_47)
	.align		4
.L_47:
        /*0010*/ 	.word	index@(_Z21calRefPerPhotonKerneljjjPfPiS_S_ff)
        /*0014*/ 	.word	0x00000000


	//----- nvinfo : EIATTR_REGCOUNT
	.align		4
.L_48:
        /*0018*/ 	.byte	0x04, 0x2f
        /*001a*/ 	.short	(.L_50 - .L_49)
	.align		4
.L_49:
        /*001c*/ 	.word	index@(_ZN3cub18CUB_300001_SM_10006detail11EmptyKernelIvEEvv)
        /*0020*/ 	.word	0x00000004


	//----- nvinfo : EIATTR_FRAME_SIZE
	.align		4
.L_50:
        /*0024*/ 	.byte	0x04, 0x11
        /*0026*/ 	.short	(.L_52 - .L_51)
	.align		4
.L_51:
        /*0028*/ 	.word	index@(_ZN3cub18CUB_300001_SM_10006detail11EmptyKernelIvEEvv)
        /*002c*/ 	.word	0x00000000


	//----- nvinfo : EIATTR_MIN_STACK_SIZE
	.align		4
.L_52:
        /*0030*/ 	.byte	0x04, 0x12
        /*0032*/ 	.short	(.L_54 - .L_53)
	.align		4
.L_53:
        /*0034*/ 	.word	index@(_ZN3cub18CUB_300001_SM_10006detail11EmptyKernelIvEEvv)
        /*0038*/ 	.word	0x00000000


	//----- nvinfo : EIATTR_MIN_STACK_SIZE
	.align		4
.L_54:
        /*003c*/ 	.byte	0x04, 0x12
        /*003e*/ 	.short	(.L_56 - .L_55)
	.align		4
.L_55:
        /*0040*/ 	.word	index@(_Z21calRefPerPhotonKerneljjjPfPiS_S_ff)
        /*0044*/ 	.word	0x00000000
.L_56:


//--------------------- .nv.compat                --------------------------
	.section	.nv.compat,"",@"SHT_CUDA_COMPAT_INFO"
	.align	4
        /*0000*/ 	.byte	0x02, 0x09, 0x00, 0x00, 0x02, 0x02, 0x01, 0x00, 0x02, 0x05, 0x05, 0x00, 0x03, 0x07, 0x01, 0x01
        /*0010*/ 	.byte	0x02, 0x03, 0x00, 0x00, 0x02, 0x06, 0x01, 0x00, 0x04, 0x0b, 0x08, 0x00, 0x01, 0x00, 0x00, 0x00
        /*0020*/ 	.byte	0x00, 0x00, 0x00, 0x00


//--------------------- .nv.info._ZN3cub18CUB_300001_SM_10006detail11EmptyKernelIvEEvv --------------------------
	.section	.nv.info._ZN3cub18CUB_300001_SM_10006detail11EmptyKernelIvEEvv,"",@"SHT_CUDA_INFO"
	.sectionflags	@""
	.align	4


	//----- nvinfo : EIATTR_CUDA_API_VERSION
	.align		4
        /*0000*/ 	.byte	0x04, 0x37
        /*0002*/ 	.short	(.L_58 - .L_57)
.L_57:
        /*0004*/ 	.word	0x00000082


	//----- nvinfo : EIATTR_SPARSE_MMA_MASK
	.align		4
.L_58:
        /*0008*/ 	.byte	0x03, 0x50
        /*000a*/ 	.short	0x0000


	//----- nvinfo : EIATTR_MAXREG_COUNT
	.align		4
        /*000c*/ 	.byte	0x03, 0x1b
        /*000e*/ 	.short	0x00ff


	//----- nvinfo : EIATTR_MERCURY_ISA_VERSION
	.align		4
        /*0010*/ 	.byte	0x03, 0x5f
        /*0012*/ 	.short	0x0101


	//----- nvinfo : EIATTR_VRC_CTA_INIT_COUNT
	.align		4
        /*0014*/ 	.byte	0x02, 0x4a
	.zero		1
	.zero		1


	//----- nvinfo : EIATTR_EXIT_INSTR_OFFSETS
	.align		4
        /*0018*/ 	.byte	0x04, 0x1c
        /*001a*/ 	.short	(.L_60 - .L_59)


	//   ....[0]....
.L_59:
        /*001c*/ 	.word	0x00000010


	//----- nvinfo : EIATTR_SW_WAR
	.align		4
.L_60:
        /*0020*/ 	.byte	0x04, 0x36
        /*0022*/ 	.short	(.L_62 - .L_61)
.L_61:
        /*0024*/ 	.word	0x00000008
.L_62:


//--------------------- .nv.info._Z21calRefPerPhotonKerneljjjPfPiS_S_ff --------------------------
	.section	.nv.info._Z21calRefPerPhotonKerneljjjPfPiS_S_ff,"",@"SHT_CUDA_INFO"
	.sectionflags	@""
	.align	4


	//----- nvinfo : EIATTR_CUDA_API_VERSION
	.align		4
        /*0000*/ 	.byte	0x04, 0x37
        /*0002*/ 	.short	(.L_64 - .L_63)
.L_63:
        /*0004*/ 	.word	0x00000082


	//----- nvinfo : EIATTR_KPARAM_INFO
	.align		4
.L_64:
        /*0008*/ 	.byte	0x04, 0x17
        /*000a*/ 	.short	(.L_66 - .L_65)
.L_65:
        /*000c*/ 	.word	0x00000000
        /*0010*/ 	.short	0x0008
        /*0012*/ 	.short	0x0034
        /*0014*/ 	.byte	0x00, 0xf0, 0x11, 0x00


	//----- nvinfo : EIATTR_KPARAM_INFO
	.align		4
.L_66:
        /*0018*/ 	.byte	0x04, 0x17
        /*001a*/ 	.short	(.L_68 - .L_67)
.L_67:
        /*001c*/ 	.word	0x00000000
        /*0020*/ 	.short	0x0007
        /*0022*/ 	.short	0x0030
        /*0024*/ 	.byte	0x00, 0xf0, 0x11, 0x00


	//----- nvinfo : EIATTR_KPARAM_INFO
	.align		4
.L_68:
        /*0028*/ 	.byte	0x04, 0x17
        /*002a*/ 	.short	(.L_70 - .L_69)
.L_69:
        /*002c*/ 	.word	0x00000000
        /*0030*/ 	.short	0x0006
        /*0032*/ 	.short	0x0028
        /*0034*/ 	.byte	0x00, 0xf5, 0x21, 0x00


	//----- nvinfo : EIATTR_KPARAM_INFO
	.align		4
.L_70:
        /*0038*/ 	.byte	0x04, 0x17
        /*003a*/ 	.short	(.L_72 - .L_71)
.L_71:
        /*003c*/ 	.word	0x00000000
        /*0040*/ 	.short	0x0005
        /*0042*/ 	.short	0x0020
        /*0044*/ 	.byte	0x00, 0xf5, 0x21, 0x00


	//----- nvinfo : EIATTR_KPARAM_INFO
	.align		4
.L_72:
        /*0048*/ 	.byte	0x04, 0x17
        /*004a*/ 	.short	(.L_74 - .L_73)
.L_73:
        /*004c*/ 	.word	0x00000000
        /*0050*/ 	.short	0x0004
        /*0052*/ 	.short	0x0018
        /*0054*/ 	.byte	0x00, 0xf5, 0x21, 0x00


	//----- nvinfo : EIATTR_KPARAM_INFO
	.align		4
.L_74:
        /*0058*/ 	.byte	0x04, 0x17
        /*005a*/ 	.short	(.L_76 - .L_75)
.L_75:
        /*005c*/ 	.word	0x00000000
        /*0060*/ 	.short	0x0003
        /*0062*/ 	.short	0x0010
        /*0064*/ 	.byte	0x00, 0xf5, 0x21, 0x00


	//----- nvinfo : EIATTR_KPARAM_INFO
	.align		4
.L_76:
        /*0068*/ 	.byte	0x04, 0x17
        /*006a*/ 	.short	(.L_78 - .L_77)
.L_77:
        /*006c*/ 	.word	0x00000000
        /*0070*/ 	.short	0x0002
        /*0072*/ 	.short	0x0008
        /*0074*/ 	.byte	0x00, 0xf0, 0x11, 0x00


	//----- nvinfo : EIATTR_KPARAM_INFO
	.align		4
.L_78:
        /*0078*/ 	.byte	0x04, 0x17
        /*007a*/ 	.short	(.L_80 - .L_79)
.L_79:
        /*007c*/ 	.word	0x00000000
        /*0080*/ 	.short	0x0001
        /*0082*/ 	.short	0x0004
        /*0084*/ 	.byte	0x00, 0xf0, 0x11, 0x00


	//----- nvinfo : EIATTR_KPARAM_INFO
	.align		4
.L_80:
        /*0088*/ 	.byte	0x04, 0x17
        /*008a*/ 	.short	(.L_82 - .L_81)
.L_81:
        /*008c*/ 	.word	0x00000000
        /*0090*/ 	.short	0x0000
        /*0092*/ 	.short	0x0000
        /*0094*/ 	.byte	0x00, 0xf0, 0x11, 0x00


	//----- nvinfo : EIATTR_SPARSE_MMA_MASK
	.align		4
.L_82:
        /*0098*/ 	.byte	0x03, 0x50
        /*009a*/ 	.short	0x0000


	//----- nvinfo : EIATTR_MAXREG_COUNT
	.align		4
        /*009c*/ 	.byte	0x03, 0x1b
        /*009e*/ 	.short	0x00ff


	//----- nvinfo : EIATTR_MERCURY_ISA_VERSION
	.align		4
        /*00a0*/ 	.byte	0x03, 0x5f
        /*00a2*/ 	.short	0x0101


	//----- nvinfo : EIATTR_VRC_CTA_INIT_COUNT
	.align		4
        /*00a4*/ 	.byte	0x02, 0x4a
	.zero		1
	.zero		1


	//----- nvinfo : EIATTR_EXIT_INSTR_OFFSETS
	.align		4
        /*00a8*/ 	.byte	0x04, 0x1c
        /*00aa*/ 	.short	(.L_84 - .L_83)


	//   ....[0]....
.L_83:
        /*00ac*/ 	.word	0x00000070


	//   ....[1]....
        /*00b0*/ 	.word	0x00000340


	//   ....[2]....
        /*00b4*/ 	.word	0x00000f90


	//----- nvinfo : EIATTR_CBANK_PARAM_SIZE
	.align		4
.L_84:
        /*00b8*/ 	.byte	0x03, 0x19
        /*00ba*/ 	.short	0x0038


	//----- nvinfo : EIATTR_PARAM_CBANK
	.align		4
        /*00bc*/ 	.byte	0x04, 0x0a
        /*00be*/ 	.short	(.L_86 - .L_85)
	.align		4
.L_85:
        /*00c0*/ 	.word	index@(.nv.constant0._Z21calRefPerPhotonKerneljjjPfPiS_S_ff)
        /*00c4*/ 	.short	0x0380
        /*00c6*/ 	.short	0x0038


	//----- nvinfo : EIATTR_SW_WAR
	.align		4
.L_86:
        /*00c8*/ 	.byte	0x04, 0x36
        /*00ca*/ 	.short	(.L_88 - .L_87)
.L_87:
        /*00cc*/ 	.word	0x00000008
.L_88:


//--------------------- .nv.callgraph             --------------------------
	.section	.nv.callgraph,"",@"SHT_CUDA_CALLGRAPH"
	.align	4
	.sectionentsize	8
	.align		4
        /*0000*/ 	.word	0x00000000
	.align		4
        /*0004*/ 	.word	0xffffffff
	.align		4
        /*0008*/ 	.word	0x00000000
	.align		4
        /*000c*/ 	.word	0xfffffffe
	.align		4
        /*0010*/ 	.word	0x00000000
	.align		4
        /*0014*/ 	.word	0xfffffffd
	.align		4
        /*0018*/ 	.word	0x00000000
	.align		4
        /*001c*/ 	.word	0xfffffffc


//--------------------- .nv.constant4             --------------------------
	.section	.nv.constant4,"a",@progbits
	.align	8
	.align		8
.nv.constant4:
        /*0000*/ 	.dword	_ZN34_INTERNAL_9ed1dcf7_4_k_cu_3e30f7724cuda3std3__45__cpo5beginE
	.align		8
        /*0008*/ 	.dword	_ZN34_INTERNAL_9ed1dcf7_4_k_cu_3e30f7724cuda3std3__45__cpo3endE
	.align		8
        /*0010*/ 	.dword	_ZN34_INTERNAL_9ed1dcf7_4_k_cu_3e30f7724cuda3std3__45__cpo6cbeginE
	.align		8
        /*0018*/ 	.dword	_ZN34_INTERNAL_9ed1dcf7_4_k_cu_3e30f7724cuda3std3__45__cpo4cendE
	.align		8
        /*0020*/ 	.dword	_ZN34_INTERNAL_9ed1dcf7_4_k_cu_3e30f7724cuda3std3__45__cpo6rbeginE
	.align		8
        /*0028*/ 	.dword	_ZN34_INTERNAL_9ed1dcf7_4_k_cu_3e30f7724cuda3std3__45__cpo4rendE
	.align		8
        /*0030*/ 	.dword	_ZN34_INTERNAL_9ed1dcf7_4_k_cu_3e30f7724cuda3std3__45__cpo7crbeginE
	.align		8
        /*0038*/ 	.dword	_ZN34_INTERNAL_9ed1dcf7_4_k_cu_3e30f7724cuda3std3__45__cpo5crendE
	.align		8
        /*0040*/ 	.dword	_ZN34_INTERNAL_9ed1dcf7_4_k_cu_3e30f7724cuda3std3__436_GLOBAL__N__9ed1dcf7_4_k_cu_3e30f7726ignoreE
	.align		8
        /*0048*/ 	.dword	_ZN34_INTERNAL_9ed1dcf7_4_k_cu_3e30f7724cuda3std3__419piecewise_constructE
	.align		8
        /*0050*/ 	.dword	_ZN34_INTERNAL_9ed1dcf7_4_k_cu_3e30f7724cuda3std3__48in_placeE
	.align		8
        /*0058*/ 	.dword	_ZN34_INTERNAL_9ed1dcf7_4_k_cu_3e30f7724cuda3std3__420unreachable_sentinelE
	.align		8
        /*0060*/ 	.dword	_ZN34_INTERNAL_9ed1dcf7_4_k_cu_3e30f7724cuda3std3__47nulloptE
	.align		8
        /*0068*/ 	.dword	_ZN34_INTERNAL_9ed1dcf7_4_k_cu_3e30f7724cuda3std3__48unexpectE
	.align		8
        /*0070*/ 	.dword	_ZN34_INTERNAL_9ed1dcf7_4_k_cu_3e30f7724cuda3std6ranges3__45__cpo4swapE
	.align		8
        /*0078*/ 	.dword	_ZN34_INTERNAL_9ed1dcf7_4_k_cu_3e30f7724cuda3std6ranges3__45__cpo9iter_moveE
	.align		8
        /*0080*/ 	.dword	_ZN34_INTERNAL_9ed1dcf7_4_k_cu_3e30f7724cuda3std6ranges3__45__cpo5beginE
	.align		8
        /*0088*/ 	.dword	_ZN34_INTERNAL_9ed1dcf7_4_k_cu_3e30f7724cuda3std6ranges3__45__cpo3endE
	.align		8
        /*0090*/ 	.dword	_ZN34_INTERNAL_9ed1dcf7_4_k_cu_3e30f7724cuda3std6ranges3__45__cpo6cbeginE
	.align		8
        /*0098*/ 	.dword	_ZN34_INTERNAL_9ed1dcf7_4_k_cu_3e30f7724cuda3std6ranges3__45__cpo4cendE
	.align		8
        /*00a0*/ 	.dword	_ZN34_INTERNAL_9ed1dcf7_4_k_cu_3e30f7724cuda3std6ranges3__45__cpo7advanceE
	.align		8
        /*00a8*/ 	.dword	_ZN34_INTERNAL_9ed1dcf7_4_k_cu_3e30f7724cuda3std6ranges3__45__cpo9iter_swapE
	.align		8
        /*00b0*/ 	.dword	_ZN34_INTERNAL_9ed1dcf7_4_k_cu_3e30f7724cuda3std6ranges3__45__cpo4nextE
	.align		8
        /*00b8*/ 	.dword	_ZN34_INTERNAL_9ed1dcf7_4_k_cu_3e30f7724cuda3std6ranges3__45__cpo4prevE
	.align		8
        /*00c0*/ 	.dword	_ZN34_INTERNAL_9ed1dcf7_4_k_cu_3e30f7724cuda3std6ranges3__45__cpo4dataE
	.align		8
        /*00c8*/ 	.dword	_ZN34_INTERNAL_9ed1dcf7_4_k_cu_3e30f7724cuda3std6ranges3__45__cpo5cdataE
	.align		8
        /*00d0*/ 	.dword	_ZN34_INTERNAL_9ed1dcf7_4_k_cu_3e30f7724cuda3std6ranges3__45__cpo4sizeE
	.align		8
        /*00d8*/ 	.dword	_ZN34_INTERNAL_9ed1dcf7_4_k_cu_3e30f7724cuda3std6ranges3__45__cpo5ssizeE
	.align		8
        /*00e0*/ 	.dword	_ZN34_INTERNAL_9ed1dcf7_4_k_cu_3e30f7724cuda3std6ranges3__45__cpo8distanceE
	.align		8
        /*00e8*/ 	.dword	_ZN34_INTERNAL_9ed1dcf7_4_k_cu_3e30f7726thrust24THRUST_300001_SM_1000_NS8cuda_cub3parE
	.align		8
        /*00f0*/ 	.dword	_ZN34_INTERNAL_9ed1dcf7_4_k_cu_3e30f7726thrust24THRUST_300001_SM_1000_NS8cuda_cub10par_nosyncE
	.align		8
        /*00f8*/ 	.dword	_ZN34_INTERNAL_9ed1dcf7_4_k_cu_3e30f7726thrust24THRUST_300001_SM_1000_NS6system6detail10sequential3seqE
	.align		8
        /*0100*/ 	.dword	_ZN34_INTERNAL_9ed1dcf7_4_k_cu_3e30f7726thrust24THRUST_300001_SM_1000_NS6system3cpp3parE
	.align		8
        /*0108*/ 	.dword	_ZN34_INTERNAL_9ed1dcf7_4_k_cu_3e30f7726thrust24THRUST_300001_SM_1000_NS12placeholders2_1E
	.align		8
        /*0110*/ 	.dword	_ZN34_INTERNAL_9ed1dcf7_4_k_cu_3e30f7726thrust24THRUST_300001_SM_1000_NS12placeholders2_2E
	.align		8
        /*0118*/ 	.dword	_ZN34_INTERNAL_9ed1dcf7_4_k_cu_3e30f7726thrust24THRUST_300001_SM_1000_NS12placeholders2_3E
	.align		8
        /*0120*/ 	.dword	_ZN34_INTERNAL_9ed1dcf7_4_k_cu_3e30f7726thrust24THRUST_300001_SM_1000_NS12placeholders2_4E
	.align		8
        /*0128*/ 	.dword	_ZN34_INTERNAL_9ed1dcf7_4_k_cu_3e30f7726thrust24THRUST_300001_SM_1000_NS12placeholders2_5E
	.align		8
        /*0130*/ 	.dword	_ZN34_INTERNAL_9ed1dcf7_4_k_cu_3e30f7726thrust24THRUST_300001_SM_1000_NS12placeholders2_6E
	.align		8
        /*0138*/ 	.dword	_ZN34_INTERNAL_9ed1dcf7_4_k_cu_3e30f7726thrust24THRUST_300001_SM_1000_NS12placeholders2_7E
	.align		8
        /*0140*/ 	.dword	_ZN34_INTERNAL_9ed1dcf7_4_k_cu_3e30f7726thrust24THRUST_300001_SM_1000_NS12placeholders2_8E
	.align		8
        /*0148*/ 	.dword	_ZN34_INTERNAL_9ed1dcf7_4_k_cu_3e30f7726thrust24THRUST_300001_SM_1000_NS12placeholders2_9E
	.align		8
        /*0150*/ 	.dword	_ZN34_INTERNAL_9ed1dcf7_4_k_cu_3e30f7726thrust24THRUST_300001_SM_1000_NS12placeholders3_10E
	.align		8
        /*0158*/ 	.dword	_ZN34_INTERNAL_9ed1dcf7_4_k_cu_3e30f7726thrust24THRUST_300001_SM_1000_NS3seqE
	.align		8
        /*0160*/ 	.dword	_ZN34_INTERNAL_9ed1dcf7_4_k_cu_3e30f7726thrust24THRUST_300001_SM_1000_NS6deviceE


//--------------------- .text._ZN3cub18CUB_300001_SM_10006detail11EmptyKernelIvEEvv --------------------------
	.section	.text._ZN3cub18CUB_300001_SM_10006detail11EmptyKernelIvEEvv,"ax",@progbits
	.align	128
        .global         _ZN3cub18CUB_300001_SM_10006detail11EmptyKernelIvEEvv
        .type           _ZN3cub18CUB_300001_SM_10006detail11EmptyKernelIvEEvv,@function
        .size           _ZN3cub18CUB_300001_SM_10006detail11EmptyKernelIvEEvv,(.L_x_8 - _ZN3cub18CUB_300001_SM_10006detail11EmptyKernelIvEEvv)
        .other          _ZN3cub18CUB_300001_SM_10006detail11EmptyKernelIvEEvv,@"STO_CUDA_ENTRY STV_DEFAULT"
_ZN3cub18CUB_300001_SM_10006detail11EmptyKernelIvEEvv:
.text._ZN3cub18CUB_300001_SM_10006detail11EmptyKernelIvEEvv:
[----:B------:R-:W-:Y:S01]  /*0000*/  LDC R1, c[0x0][0x37c] ;  /* 0x0000df00ff017b82 */ /* 0x000fe20000000800 */
[----:B------:R-:W-:Y:S05]  /*0010*/  EXIT ;  /* 0x000000000000794d */ /* 0x000fea0003800000 */
.L_x_0:
[----:B------:R-:W-:-:S00]  /*0020*/  BRA `(.L_x_0) ;  /* 0xfffffffc00fc7947 */ /* 0x000fc0000383ffff */
[----:B------:R-:W-:-:S00]  /*0030*/  NOP ;  /* 0x0000000000007918 */ /* 0x000fc00000000000 */
        /* <DEDUP_REMOVED lines=12> */
.L_x_8:


//--------------------- .text._Z21calRefPerPhotonKerneljjjPfPiS_S_ff --------------------------
	.section	.text._Z21calRefPerPhotonKerneljjjPfPiS_S_ff,"ax",@progbits
	.align	128
        .global         _Z21calRefPerPhotonKerneljjjPfPiS_S_ff
        .type           _Z21calRefPerPhotonKerneljjjPfPiS_S_ff,@function
        .size           _Z21calRefPerPhotonKerneljjjPfPiS_S_ff,(.L_x_9 - _Z21calRefPerPhotonKerneljjjPfPiS_S_ff)
        .other          _Z21calRefPerPhotonKerneljjjPfPiS_S_ff,@"STO_CUDA_ENTRY STV_DEFAULT"
_Z21calRefPerPhotonKerneljjjPfPiS_S_ff:
.text._Z21calRefPerPhotonKerneljjjPfPiS_S_ff:
[----:B------:R-:W-:Y:S01]  /*0000*/  LDC R1, c[0x0][0x37c] ;  /* 0x0000df00ff017b82 */ /* 0x000fe20000000800 */
[----:B------:R-:W0:Y:S07]  /*0010*/  S2R R0, SR_TID.X ;  /* 0x0000000000007919 */ /* 0x000e2e0000002100 */
[----:B------:R-:W0:Y:S01]  /*0020*/  S2UR UR4, SR_CTAID.X ;  /* 0x00000000000479c3 */ /* 0x000e220000002500 */
[----:B------:R-:W1:Y:S07]  /*0030*/  LDCU UR5, c[0x0][0x380] ;  /* 0x00007000ff0577ac */ /* 0x000e6e0008000800 */
[----:B------:R-:W0:Y:S02]  /*0040*/  LDC R13, c[0x0][0x360] ;  /* 0x0000d800ff0d7b82 */ /* 0x000e240000000800 */
[----:B0-----:R-:W-:-:S05]  /*0050*/  IMAD R13, R13, UR4, R0 ;  /* 0x000000040d0d7c24 */ /* 0x001fca000f8e0200 */
[----:B-1----:R-:W-:-:S13]  /*0060*/  ISETP.GE.U32.AND P0, PT, R13, UR5, PT ;  /* 0x000000050d007c0c */ /* 0x002fda000bf06070 */
[----:B------:R-:W-:Y:S05]  /*0070*/  @P0 EXIT ;  /* 0x000000000000094d */ /* 0x000fea0003800000 */
[----:B------:R-:W0:Y:S01]  /*0080*/  LDC R0, c[0x0][0x384] ;  /* 0x0000e100ff007b82 */ /* 0x000e220000000800 */
[----:B------:R-:W1:Y:S01]  /*0090*/  LDCU.64 UR8, c[0x0][0x358] ;  /* 0x00006b00ff0877ac */ /* 0x000e620008000a00 */
[----:B------:R-:W2:Y:S06]  /*00a0*/  LDCU UR4, c[0x0][0x3b4] ;  /* 0x00007680ff0477ac */ /* 0x000eac0008000800 */
[----:B------:R-:W3:Y:S08]  /*00b0*/  LDC.64 R8, c[0x0][0x390] ;  /* 0x0000e400ff087b82 */ /* 0x000ef00000000a00 */
[----:B------:R-:W4:Y:S01]  /*00c0*/  LDC.64 R6, c[0x0][0x398] ;  /* 0x0000e600ff067b82 */ /* 0x000f220000000a00 */
[----:B0-----:R-:W-:-:S07]  /*00d0*/  IMAD R3, R13, R0, RZ ;  /* 0x000000000d037224 */ /* 0x001fce00078e02ff */
[----:B------:R-:W0:Y:S01]  /*00e0*/  LDC.64 R10, c[0x0][0x3a0] ;  /* 0x0000e800ff0a7b82 */ /* 0x000e220000000a00 */
[----:B---3--:R-:W-:-:S06]  /*00f0*/  IMAD.WIDE.U32 R4, R3, 0x4, R8 ;  /* 0x0000000403047825 */ /* 0x008fcc00078e0008 */
[----:B-1----:R-:W3:Y:S01]  /*0100*/  LDG.E R4, desc[UR8][R4.64] ;  /* 0x0000000804047981 */ /* 0x002ee2000c1e1900 */
[----:B------:R-:W-:Y:S01]  /*0110*/  IADD3 R17, PT, PT, R3, -0x1, R0 ;  /* 0xffffffff03117810 */ /* 0x000fe20007ffe000 */
[----:B----4-:R-:W-:-:S04]  /*0120*/  IMAD.WIDE.U32 R6, R13, 0x4, R6 ;  /* 0x000000040d067825 */ /* 0x010fc800078e0006 */
[----:B0-----:R-:W-:-:S04]  /*0130*/  IMAD.WIDE.U32 R10, R13, 0x4, R10 ;  /* 0x000000040d0a7825 */ /* 0x001fc800078e000a */
[----:B------:R-:W-:Y:S01]  /*0140*/  IMAD.WIDE.U32 R12, R17, 0x4, R8 ;  /* 0x00000004110c7825 */ /* 0x000fe200078e0008 */
[----:B---3--:R-:W0:Y:S02]  /*0150*/  F2I.TRUNC.NTZ R15, R4 ;  /* 0x00000004000f7305 */ /* 0x008e24000020f100 */
[----:B0-----:R0:W-:Y:S04]  /*0160*/  STG.E desc[UR8][R6.64], R15 ;  /* 0x0000000f06007986 */ /* 0x0011e8000c101908 */
[----:B------:R1:W-:Y:S04]  /*0170*/  STG.E desc[UR8][R10.64], RZ ;  /* 0x000000ff0a007986 */ /* 0x0003e8000c101908 */
[----:B------:R-:W3:Y:S01]  /*0180*/  LDG.E R12, desc[UR8][R12.64] ;  /* 0x000000080c0c7981 */ /* 0x000ee2000c1e1900 */
[----:B------:R-:W-:Y:S01]  /*0190*/  HFMA2 R5, -RZ, RZ, 1.75, 0 ;  /* 0x3f000000ff057431 */ /* 0x000fe200000001ff */
[----:B0-----:R-:W-:-:S04]  /*01a0*/  MOV R7, 0x3d10ecef ;  /* 0x3d10ecef00077802 */ /* 0x001fc80000000f00 */
[C---:B---3--:R-:W-:Y:S01]  /*01b0*/  FFMA R0, |R12|.reuse, -R5, 0.5 ;  /* 0x3f0000000c007423 */ /* 0x048fe20000000a05 */
[C---:B------:R-:W-:Y:S02]  /*01c0*/  FSETP.NEU.AND P1, PT, |R12|.reuse, 1, PT ;  /* 0x3f8000000c00780b */ /* 0x040fe40003f2d200 */
[----:B------:R-:W-:Y:S01]  /*01d0*/  FSETP.GT.AND P0, PT, |R12|, 0.56000000238418579102, PT ;  /* 0x3f0f5c290c00780b */ /* 0x000fe20003f04200 */
[----:B------:R-:W0:Y:S02]  /*01e0*/  MUFU.RSQ R5, R0 ;  /* 0x0000000000057308 */ /* 0x000e240000001400 */
[----:B0-----:R-:W-:Y:S01]  /*01f0*/  FMUL R2, R0, R5 ;  /* 0x0000000500027220 */ /* 0x001fe20000400000 */
[----:B------:R-:W-:-:S04]  /*0200*/  FMUL R5, R5, -0.5 ;  /* 0xbf00000005057820 */ /* 0x000fc80000400000 */
[----:B------:R-:W-:-:S04]  /*0210*/  FFMA R5, R2, R5, 0.5 ;  /* 0x3f00000002057423 */ /* 0x000fc80000000005 */
[----:B------:R-:W-:Y:S01]  /*0220*/  FFMA R5, R2, R5, R2 ;  /* 0x0000000502057223 */ /* 0x000fe20000000002 */
[----:B------:R-:W-:-:S04]  /*0230*/  FADD R2, |R12|, -RZ ;  /* 0x800000ff0c027221 */ /* 0x000fc80000000200 */
[----:B------:R-:W-:-:S04]  /*0240*/  FSEL R5, R5, RZ, P1 ;  /* 0x000000ff05057208 */ /* 0x000fc80000800000 */
[----:B------:R-:W-:-:S04]  /*0250*/  FSEL R5, R5, |R12|, P0 ;  /* 0x4000000c05057208 */ /* 0x000fc80000000000 */
[----:B------:R-:W-:-:S05]  /*0260*/  LOP3.LUT R5, R5, 0x80000000, R2, 0xb8, !PT ;  /* 0x8000000005057812 */ /* 0x000fca00078eb802 */
[----:B------:R-:W-:-:S04]  /*0270*/  FMUL R0, R5, R5 ;  /* 0x0000000505007220 */ /* 0x000fc80000400000 */
[----:B------:R-:W-:-:S04]  /*0280*/  FFMA R7, R0, R7, 0.016980519518256187439 ;  /* 0x3c8b1abb00077423 */ /* 0x000fc80000000007 */
[----:B------:R-:W-:-:S04]  /*0290*/  FFMA R7, R0, R7, 0.030762933194637298584 ;  /* 0x3cfc028c00077423 */ /* 0x000fc80000000007 */
[----:B------:R-:W-:-:S04]  /*02a0*/  FFMA R7, R0, R7, 0.044709417968988418579 ;  /* 0x3d37213900077423 */ /* 0x000fc80000000007 */
[----:B------:R-:W-:-:S04]  /*02b0*/  FFMA R7, R0, R7, 0.074989043176174163818 ;  /* 0x3d9993db00077423 */ /* 0x000fc80000000007 */
[----:B------:R-:W-:-:S04]  /*02c0*/  FFMA R7, R0, R7, 0.16666707396507263184 ;  /* 0x3e2aaac600077423 */ /* 0x000fc80000000007 */
[----:B------:R-:W-:-:S04]  /*02d0*/  FMUL R0, R0, R7 ;  /* 0x0000000700007220 */ /* 0x000fc80000400000 */
[----:B------:R-:W-:Y:S01]  /*02e0*/  FFMA R0, R5, R0, R5 ;  /* 0x0000000005007223 */ /* 0x000fe20000000005 */
[----:B------:R-:W-:-:S04]  /*02f0*/  HFMA2 R5, -RZ, RZ, 1.9599609375, 20144 ;  /* 0x3fd774ebff057431 */ /* 0x000fc800000001ff */
[----:B------:R-:W-:-:S05]  /*0300*/  FSEL R2, R0, -R0, P0 ;  /* 0x8000000000027208 */ /* 0x000fca0000000000 */
[----:B------:R-:W-:-:S04]  /*0310*/  @!P0 FFMA R0, R5, 0.93318945169448852539, R2 ;  /* 0x3f6ee58105008823 */ /* 0x000fc80000000002 */
[----:B------:R-:W-:-:S05]  /*0320*/  @P0 FADD R0, R0, R0 ;  /* 0x0000000000000221 */ /* 0x000fca0000000000 */
[----:B--2---:R-:W-:-:S13]  /*0330*/  FSETP.GTU.AND P0, PT, R0, UR4, PT ;  /* 0x0000000400007c0b */ /* 0x004fda000bf0c000 */
[----:B-1----:R-:W-:Y:S05]  /*0340*/  @P0 EXIT ;  /* 0x000000000000094d */ /* 0x002fea0003800000 */
[----:B------:R-:W0:Y:S01]  /*0350*/  LDCU UR4, c[0x0][0x388] ;  /* 0x00007100ff0477ac */ /* 0x000e220008000800 */
[----:B------:R-:W-:Y:S01]  /*0360*/  MOV R4, RZ ;  /* 0x000000ff00047202 */ /* 0x000fe20000000f00 */
[----:B0-----:R-:W-:-:S09]  /*0370*/  UISETP.NE.AND UP0, UPT, UR4, URZ, UPT ;  /* 0x000000ff0400728c */ /* 0x001fd2000bf05270 */
[----:B------:R-:W-:Y:S05]  /*0380*/  BRA.U !UP0, `(.L_x_1) ;  /* 0x0000000908ec7547 */ /* 0x000fea000b800000 */
[----:B------:R-:W0:Y:S01]  /*0390*/  LDCU UR6, c[0x0][0x3b0] ;  /* 0x00007600ff0677ac */ /* 0x000e220008000800 */
[----:B------:R-:W-:Y:S02]  /*03a0*/  IADD3 R0, PT, PT, R3, 0x2, RZ ;  /* 0x0000000203007810 */ /* 0x000fe40007ffe0ff */
[----:B------:R-:W-:Y:S01]  /*03b0*/  CS2R R4, SRZ ;  /* 0x0000000000047805 */ /* 0x000fe2000001ff00 */
[----:B------:R-:W-:Y:S02]  /*03c0*/  UISETP.GE.U32.AND UP0, UPT, UR4, 0x8, UPT ;  /* 0x000000080400788c */ /* 0x000fe4000bf06070 */
[----:B------:R-:W-:-:S04]  /*03d0*/  ULOP3.LUT UR5, UR4, 0x7, URZ, 0xc0, !UPT ;  /* 0x0000000704057892 */ /* 0x000fc8000f8ec0ff */
[----:B------:R-:W-:Y:S01]  /*03e0*/  UISETP.NE.AND UP1, UPT, UR5, URZ, UPT ;  /* 0x000000ff0500728c */ /* 0x000fe2000bf25270 */
[----:B0-----:R-:W0:Y:S02]  /*03f0*/  F2F.F64.F32 R12, UR6 ;  /* 0x00000006000c7d10 */ /* 0x001e240008201800 */
[----:B------:R-:W-:Y:S08]  /*0400*/  BRA.U !UP0, `(.L_x_2) ;  /* 0x0000000508647547 */ /* 0x000ff0000b800000 */
[----:B------:R-:W1:Y:S01]  /*0410*/  LDC.64 R14, c[0x0][0x3a8] ;  /* 0x0000ea00ff0e7b82 */ /* 0x000e620000000a00 */
[----:B------:R-:W-:Y:S01]  /*0420*/  ULOP3.LUT UR6, UR4, 0xfffffff8, URZ, 0xc0, !UPT ;  /* 0xfffffff804067892 */ /* 0x000fe2000f8ec0ff */
[----:B------:R-:W-:Y:S01]  /*0430*/  HFMA2 R3, -RZ, RZ, 0, 0 ;  /* 0x00000000ff037431 */ /* 0x000fe200000001ff */
[----:B------:R-:W-:-:S04]  /*0440*/  MOV R4, RZ ;  /* 0x000000ff00047202 */ /* 0x000fc80000000f00 */
[----:B------:R-:W-:-:S07]  /*0450*/  MOV R5, UR6 ;  /* 0x0000000600057c02 */ /* 0x000fce0008000f00 */
.L_x_3:
[----:B-1----:R-:W-:Y:S01]  /*0460*/  IMAD.WIDE.U32 R26, R3, 0x4, R14 ;  /* 0x00000004031a7825 */ /* 0x002fe200078e000e */
[----:B------:R-:W-:-:S04]  /*0470*/  IADD3 R17, PT, PT, R0, R3, RZ ;  /* 0x0000000300117210 */ /* 0x000fc80007ffe0ff */
[----:B--2---:R-:W2:Y:S01]  /*0480*/  LDG.E R25, desc[UR8][R26.64] ;  /* 0x000000081a197981 */ /* 0x004ea2000c1e1900 */
[----:B------:R-:W-:-:S03]  /*0490*/  IMAD.WIDE.U32 R18, R17, 0x4, R8 ;  /* 0x0000000411127825 */ /* 0x000fc600078e0008 */
[----:B---3--:R-:W3:Y:S04]  /*04a0*/  LDG.E R24, desc[UR8][R26.64+0x4] ;  /* 0x000004081a187981 */ /* 0x008ee8000c1e1900 */
[----:B------:R1:W4:Y:S01]  /*04b0*/  LDG.E R2, desc[UR8][R18.64] ;  /* 0x0000000812027981 */ /* 0x000322000c1e1900 */
[----:B------:R-:W-:-:S03]  /*04c0*/  IADD3 R23, PT, PT, R17, 0x1, RZ ;  /* 0x0000000111177810 */ /* 0x000fc60007ffe0ff */
[----:B------:R-:W5:Y:S02]  /*04d0*/  LDG.E R28, desc[UR8][R26.64+0x8] ;  /* 0x000008081a1c7981 */ /* 0x000f64000c1e1900 */
[----:B------:R-:W-:Y:S02]  /*04e0*/  IMAD.WIDE.U32 R22, R23, 0x4, R8 ;  /* 0x0000000417167825 */ /* 0x000fe400078e0008 */
[----:B------:R-:W5:Y:S04]  /*04f0*/  LDG.E R20, desc[UR8][R26.64+0xc] ;  /* 0x00000c081a147981 */ /* 0x000f68000c1e1900 */
[----:B------:R-:W5:Y:S01]  /*0500*/  LDG.E R29, desc[UR8][R22.64] ;  /* 0x00000008161d7981 */ /* 0x000f62000c1e1900 */
[----:B------:R-:W-:-:S05]  /*0510*/  IADD3 R7, PT, PT, R17, 0x2, RZ ;  /* 0x0000000211077810 */ /* 0x000fca0007ffe0ff */
[----:B------:R-:W-:-:S05]  /*0520*/  IMAD.WIDE.U32 R6, R7, 0x4, R8 ;  /* 0x0000000407067825 */ /* 0x000fca00078e0008 */
[----:B------:R0:W5:Y:S01]  /*0530*/  LDG.E R21, desc[UR8][R6.64] ;  /* 0x0000000806157981 */ /* 0x000162000c1e1900 */
[----:B------:R-:W-:-:S05]  /*0540*/  IADD3 R16, PT, PT, R17, 0x3, RZ ;  /* 0x0000000311107810 */ /* 0x000fca0007ffe0ff */
[----:B-1----:R-:W-:-:S05]  /*0550*/  IMAD.WIDE.U32 R18, R16, 0x4, R8 ;  /* 0x0000000410127825 */ /* 0x002fca00078e0008 */
[----:B------:R4:W5:Y:S01]  /*0560*/  LDG.E R16, desc[UR8][R18.64] ;  /* 0x0000000812107981 */ /* 0x000962000c1e1900 */
[----:B0-----:R0:W-:Y:S03]  /*0570*/  F2F.F64.F32 R6, R4 ;  /* 0x0000000400067310 */ /* 0x0011e60000201800 */
[----:B0-----:R-:W5:Y:S05]  /*0580*/  LDG.E R4, desc[UR8][R26.64+0x14] ;  /* 0x000014081a047981 */ /* 0x001f6a000c1e1900 */
[----:B--2---:R-:W0:Y:S08]  /*0590*/  F2F.F64.F32 R22, R25 ;  /* 0x0000001900167310 */ /* 0x004e300000201800 */
[----:B----4-:R-:W1:Y:S01]  /*05a0*/  F2F.F64.F32 R18, R2 ;  /* 0x0000000200127310 */ /* 0x010e620000201800 */
[----:B0-----:R-:W-:-:S08]  /*05b0*/  DMUL R22, R12, -R22 ;  /* 0x800000160c167228 */ /* 0x001fd00000000000 */
[----:B-1----:R-:W-:Y:S01]  /*05c0*/  DFMA R22, R22, R18, R6 ;  /* 0x000000121616722b */ /* 0x002fe20000000006 */
[----:B------:R-:W-:Y:S01]  /*05d0*/  IADD3 R19, PT, PT, R17, 0x4, RZ ;  /* 0x0000000411137810 */ /* 0x000fe20007ffe0ff */
[----:B------:R-:W2:Y:S04]  /*05e0*/  LDG.E R7, desc[UR8][R26.64+0x10] ;  /* 0x000010081a077981 */ /* 0x000ea8000c1e1900 */
[----:B------:R-:W0:Y:S01]  /*05f0*/  F2F.F32.F64 R2, R22 ;  /* 0x0000001600027310 */ /* 0x000e220000301000 */
[----:B------:R-:W-:-:S05]  /*0600*/  IMAD.WIDE.U32 R18, R19, 0x4, R8 ;  /* 0x0000000413127825 */ /* 0x000fca00078e0008 */
[----:B------:R0:W4:Y:S02]  /*0610*/  LDG.E R6, desc[UR8][R18.64] ;  /* 0x0000000812067981 */ /* 0x000124000c1e1900 */
[----:B---3--:R-:W1:Y:S08]  /*0620*/  F2F.F64.F32 R24, R24 ;  /* 0x0000001800187310 */ /* 0x008e700000201800 */
[----:B-----5:R-:W-:Y:S08]  /*0630*/  F2F.F64.F32 R22, R29 ;  /* 0x0000001d00167310 */ /* 0x020ff00000201800 */
[----:B0-----:R-:W0:Y:S01]  /*0640*/  F2F.F64.F32 R18, R2 ;  /* 0x0000000200127310 */ /* 0x001e220000201800 */
[----:B-1----:R-:W-:-:S08]  /*0650*/  DMUL R24, R12, -R24 ;  /* 0x800000180c187228 */ /* 0x002fd00000000000 */
[----:B0-----:R-:W-:Y:S01]  /*0660*/  DFMA R24, R24, R22, R18 ;  /* 0x000000161818722b */ /* 0x001fe20000000012 */
[----:B------:R-:W-:-:S05]  /*0670*/  IADD3 R19, PT, PT, R17, 0x5, RZ ;  /* 0x0000000511137810 */ /* 0x000fca0007ffe0ff */
[----:B------:R0:W1:Y:S02]  /*0680*/  F2F.F32.F64 R29, R24 ;  /* 0x00000018001d7310 */ /* 0x0000640000301000 */
[----:B0-----:R-:W-:-:S05]  /*0690*/  IMAD.WIDE.U32 R24, R19, 0x4, R8 ;  /* 0x0000000413187825 */ /* 0x001fca00078e0008 */
[----:B------:R0:W3:Y:S01]  /*06a0*/  LDG.E R2, desc[UR8][R24.64] ;  /* 0x0000000818027981 */ /* 0x0000e2000c1e1900 */
[----:B------:R-:W5:Y:S08]  /*06b0*/  F2F.F64.F32 R22, R28 ;  /* 0x0000001c00167310 */ /* 0x000f700000201800 */
[----:B------:R-:W-:Y:S08]  /*06c0*/  F2F.F64.F32 R18, R21 ;  /* 0x0000001500127310 */ /* 0x000ff00000201800 */
[----:B-1----:R-:W1:Y:S01]  /*06d0*/  F2F.F64.F32 R28, R29 ;  /* 0x0000001d001c7310 */ /* 0x002e620000201800 */
[----:B-----5:R-:W-:-:S08]  /*06e0*/  DMUL R22, R12, -R22 ;  /* 0x800000160c167228 */ /* 0x020fd00000000000 */
[----:B-1----:R-:W-:Y:S01]  /*06f0*/  DFMA R28, R22, R18, R28 ;  /* 0x00000012161c722b */ /* 0x002fe2000000001c */
[----:B------:R-:W-:Y:S01]  /*0700*/  IADD3 R19, PT, PT, R17, 0x6, RZ ;  /* 0x0000000611137810 */ /* 0x000fe20007ffe0ff */
[----:B------:R-:W5:Y:S04]  /*0710*/  LDG.E R22, desc[UR8][R26.64+0x18] ;  /* 0x000018081a167981 */ /* 0x000f68000c1e1900 */
[----:B------:R-:W-:-:S05]  /*0720*/  IMAD.WIDE.U32 R18, R19, 0x4, R8 ;  /* 0x0000000413127825 */ /* 0x000fca00078e0008 */
[----:B------:R1:W5:Y:S01]  /*0730*/  LDG.E R23, desc[UR8][R18.64] ;  /* 0x0000000812177981 */ /* 0x000362000c1e1900 */
[----:B------:R-:W-:-:S03]  /*0740*/  IADD3 R17, PT, PT, R17, 0x7, RZ ;  /* 0x0000000711117810 */ /* 0x000fc60007ffe0ff */
[----:B------:R-:W5:Y:S02]  /*0750*/  LDG.E R26, desc[UR8][R26.64+0x1c] ;  /* 0x00001c081a1a7981 */ /* 0x000f64000c1e1900 */
[----:B0-----:R-:W-:-:S06]  /*0760*/  IMAD.WIDE.U32 R24, R17, 0x4, R8 ;  /* 0x0000000411187825 */ /* 0x001fcc00078e0008 */
[----:B------:R0:W5:Y:S01]  /*0770*/  LDG.E R24, desc[UR8][R24.64] ;  /* 0x0000000818187981 */ /* 0x000162000c1e1900 */
[----:B------:R-:W1:Y:S08]  /*0780*/  F2F.F32.F64 R28, R28 ;  /* 0x0000001c001c7310 */ /* 0x000e700000301000 */
[----:B------:R-:W0:Y:S08]  /*0790*/  F2F.F64.F32 R20, R20 ;  /* 0x0000001400147310 */ /* 0x000e300000201800 */
[----:B------:R-:W-:Y:S08]  /*07a0*/  F2F.F64.F32 R16, R16 ;  /* 0x0000001000107310 */ /* 0x000ff00000201800 */
[----:B-1----:R-:W1:Y:S01]  /*07b0*/  F2F.F64.F32 R18, R28 ;  /* 0x0000001c00127310 */ /* 0x002e620000201800 */
[----:B0-----:R-:W-:-:S08]  /*07c0*/  DMUL R20, R12, -R20 ;  /* 0x800000140c147228 */ /* 0x001fd00000000000 */
[----:B-1----:R-:W-:-:S10]  /*07d0*/  DFMA R20, R20, R16, R18 ;  /* 0x000000101414722b */ /* 0x002fd40000000012 */
[----:B------:R-:W0:Y:S08]  /*07e0*/  F2F.F32.F64 R21, R20 ;  /* 0x0000001400157310 */ /* 0x000e300000301000 */
[----:B0-----:R-:W-:Y:S08]  /*07f0*/  F2F.F64.F32 R16, R21 ;  /* 0x0000001500107310 */ /* 0x001ff00000201800 */
[----:B--2---:R-:W0:Y:S08]  /*0800*/  F2F.F64.F32 R18, R7 ;  /* 0x0000000700127310 */ /* 0x004e300000201800 */
[----:B----4-:R-:W1:Y:S01]  /*0810*/  F2F.F64.F32 R6, R6 ;  /* 0x0000000600067310 */ /* 0x010e620000201800 */
[----:B0-----:R-:W-:-:S08]  /*0820*/  DMUL R18, R12, -R18 ;  /* 0x800000120c127228 */ /* 0x001fd00000000000 */
[----:B-1----:R-:W-:-:S06]  /*0830*/  DFMA R18, R18, R6, R16 ;  /* 0x000000061212722b */ /* 0x002fcc0000000010 */
[----:B------:R-:W0:Y:S08]  /*0840*/  F2F.F32.F64 R25, R18 ;  /* 0x0000001200197310 */ /* 0x000e300000301000 */
[----:B------:R-:W1:Y:S08]  /*0850*/  F2F.F64.F32 R16, R4 ;  /* 0x0000000400107310 */ /* 0x000e700000201800 */
[----:B0-----:R-:W-:Y:S01]  /*0860*/  F2F.F64.F32 R28, R25 ;  /* 0x00000019001c7310 */ /* 0x001fe20000201800 */
[----:B-1----:R-:W-:-:S07]  /*0870*/  DMUL R16, R12, -R16 ;  /* 0x800000100c107228 */ /* 0x002fce0000000000 */
[----:B---3--:R-:W0:Y:S02]  /*0880*/  F2F.F64.F32 R18, R2 ;  /* 0x0000000200127310 */ /* 0x008e240000201800 */
[----:B0-----:R-:W-:-:S10]  /*0890*/  DFMA R16, R16, R18, R28 ;  /* 0x000000121010722b */ /* 0x001fd4000000001c */
[----:B------:R-:W0:Y:S08]  /*08a0*/  F2F.F32.F64 R16, R16 ;  /* 0x0000001000107310 */ /* 0x000e300000301000 */
[----:B-----5:R-:W1:Y:S08]  /*08b0*/  F2F.F64.F32 R6, R22 ;  /* 0x0000001600067310 */ /* 0x020e700000201800 */
[----:B0-----:R-:W-:Y:S08]  /*08c0*/  F2F.F64.F32 R28, R16 ;  /* 0x00000010001c7310 */ /* 0x001ff00000201800 */
[----:B------:R-:W0:Y:S01]  /*08d0*/  F2F.F64.F32 R20, R23 ;  /* 0x0000001700147310 */ /* 0x000e220000201800 */
[----:B-1----:R-:W-:-:S08]  /*08e0*/  DMUL R6, R12, -R6 ;  /* 0x800000060c067228 */ /* 0x002fd00000000000 */
[----:B0-----:R-:W-:Y:S01]  /*08f0*/  DFMA R6, R6, R20, R28 ;  /* 0x000000140606722b */ /* 0x001fe2000000001c */
[----:B------:R-:W0:Y:S09]  /*0900*/  F2F.F64.F32 R26, R26 ;  /* 0x0000001a001a7310 */ /* 0x000e320000201800 */
[----:B------:R-:W1:Y:S08]  /*0910*/  F2F.F32.F64 R6, R6 ;  /* 0x0000000600067310 */ /* 0x000e700000301000 */
[----:B------:R-:W-:Y:S01]  /*0920*/  F2F.F64.F32 R24, R24 ;  /* 0x0000001800187310 */ /* 0x000fe20000201800 */
[----:B0-----:R-:W-:-:S07]  /*0930*/  DMUL R18, R12, -R26 ;  /* 0x8000001a0c127228 */ /* 0x001fce0000000000 */
[----:B-1----:R-:W0:Y:S01]  /*0940*/  F2F.F64.F32 R20, R6 ;  /* 0x0000000600147310 */ /* 0x002e220000201800 */
[----:B------:R-:W-:-:S04]  /*0950*/  IADD3 R3, PT, PT, R3, 0x8, RZ ;  /* 0x0000000803037810 */ /* 0x000fc80007ffe0ff */
[----:B------:R-:W-:Y:S01]  /*0960*/  ISETP.NE.AND P0, PT, R3, R5, PT ;  /* 0x000000050300720c */ /* 0x000fe20003f05270 */
[----:B0-----:R-:W-:-:S06]  /*0970*/  DFMA R18, R18, R24, R20 ;  /* 0x000000181212722b */ /* 0x001fcc0000000014 */
[----:B------:R2:W3:Y:S06]  /*0980*/  F2F.F32.F64 R4, R18 ;  /* 0x0000001200047310 */ /* 0x0004ec0000301000 */
[----:B------:R-:W-:Y:S05]  /*0990*/  @P0 BRA `(.L_x_3) ;  /* 0xfffffff800b00947 */ /* 0x000fea000383ffff */
.L_x_2:
[----:B------:R-:W-:Y:S05]  /*09a0*/  BRA.U !UP1, `(.L_x_4) ;  /* 0x0000000509607547 */ /* 0x000fea000b800000 */
[----:B------:R-:W-:Y:S02]  /*09b0*/  UISETP.GE.U32.AND UP0, UPT, UR5, 0x4, UPT ;  /* 0x000000040500788c */ /* 0x000fe4000bf06070 */
[----:B------:R-:W-:-:S04]  /*09c0*/  ULOP3.LUT UR6, UR4, 0x3, URZ, 0xc0, !UPT ;  /* 0x0000000304067892 */ /* 0x000fc8000f8ec0ff */
[----:B------:R-:W-:-:S03]  /*09d0*/  UISETP.NE.AND UP1, UPT, UR6, URZ, UPT ;  /* 0x000000ff0600728c */ /* 0x000fc6000bf25270 */
[----:B------:R-:W-:Y:S08]  /*09e0*/  BRA.U !UP0, `(.L_x_5) ;  /* 0x0000000108ac7547 */ /* 0x000ff0000b800000 */
[----:B------:R-:W1:Y:S01]  /*09f0*/  LDC.64 R22, c[0x0][0x3a8] ;  /* 0x0000ea00ff167b82 */ /* 0x000e620000000a00 */
[----:B------:R-:W-:-:S05]  /*0a00*/  IADD3 R3, PT, PT, R0, R5, RZ ;  /* 0x0000000500037210 */ /* 0x000fca0007ffe0ff */
[----:B------:R-:W-:-:S06]  /*0a10*/  IMAD.WIDE.U32 R14, R3, 0x4, R8 ;  /* 0x00000004030e7825 */ /* 0x000fcc00078e0008 */
[----:B------:R-:W4:Y:S01]  /*0a20*/  LDG.E R14, desc[UR8][R14.64] ;  /* 0x000000080e0e7981 */ /* 0x000f22000c1e1900 */
[----:B-1----:R-:W-:-:S05]  /*0a30*/  IMAD.WIDE.U32 R22, R5, 0x4, R22 ;  /* 0x0000000405167825 */ /* 0x002fca00078e0016 */
[----:B------:R-:W5:Y:S01]  /*0a40*/  LDG.E R6, desc[UR8][R22.64] ;  /* 0x0000000816067981 */ /* 0x000f62000c1e1900 */
[----:B------:R-:W-:-:S03]  /*0a50*/  IADD3 R25, PT, PT, R3, 0x1, RZ ;  /* 0x0000000103197810 */ /* 0x000fc60007ffe0ff */
[----:B------:R-:W5:Y:S02]  /*0a60*/  LDG.E R21, desc[UR8][R22.64+0x4] ;  /* 0x0000040816157981 */ /* 0x000f64000c1e1900 */
[--C-:B------:R-:W-:Y:S01]  /*0a70*/  IMAD.WIDE.U32 R24, R25, 0x4, R8.reuse ;  /* 0x0000000419187825 */ /* 0x100fe200078e0008 */
[----:B------:R-:W-:Y:S01]  /*0a80*/  IADD3 R27, PT, PT, R3, 0x2, RZ ;  /* 0x00000002031b7810 */ /* 0x000fe20007ffe0ff */
[----:B------:R-:W5:Y:S04]  /*0a90*/  LDG.E R17, desc[UR8][R22.64+0x8] ;  /* 0x0000080816117981 */ /* 0x000f68000c1e1900 */
[----:B--2---:R0:W2:Y:S01]  /*0aa0*/  LDG.E R18, desc[UR8][R24.64] ;  /* 0x0000000818127981 */ /* 0x0040a2000c1e1900 */
[----:B------:R-:W-:Y:S01]  /*0ab0*/  IMAD.WIDE.U32 R26, R27, 0x4, R8 ;  /* 0x000000041b1a7825 */ /* 0x000fe200078e0008 */
[----:B------:R-:W-:-:S02]  /*0ac0*/  IADD3 R29, PT, PT, R3, 0x3, RZ ;  /* 0x00000003031d7810 */ /* 0x000fc40007ffe0ff */
[----:B------:R-:W2:Y:S04]  /*0ad0*/  LDG.E R20, desc[UR8][R22.64+0xc] ;  /* 0x00000c0816147981 */ /* 0x000ea8000c1e1900 */
[----:B------:R2:W2:Y:S01]  /*0ae0*/  LDG.E R16, desc[UR8][R26.64] ;  /* 0x000000081a107981 */ /* 0x0004a2000c1e1900 */
[----:B------:R-:W-:-:S05]  /*0af0*/  IMAD.WIDE.U32 R28, R29, 0x4, R8 ;  /* 0x000000041d1c7825 */ /* 0x000fca00078e0008 */
[----:B------:R-:W2:Y:S01]  /*0b00*/  LDG.E R19, desc[UR8][R28.64] ;  /* 0x000000081c137981 */ /* 0x000ea2000c1e1900 */
[----:B---3--:R-:W-:Y:S01]  /*0b10*/  F2F.F64.F32 R2, R4 ;  /* 0x0000000400027310 */ /* 0x008fe20000201800 */
[----:B------:R-:W-:-:S07]  /*0b20*/  IADD3 R5, PT, PT, R5, 0x4, RZ ;  /* 0x0000000405057810 */ /* 0x000fce0007ffe0ff */
[----:B----4-:R-:W-:Y:S08]  /*0b30*/  F2F.F64.F32 R14, R14 ;  /* 0x0000000e000e7310 */ /* 0x010ff00000201800 */
[----:B-----5:R-:W0:Y:S02]  /*0b40*/  F2F.F64.F32 R6, R6 ;  /* 0x0000000600067310 */ /* 0x020e240000201800 */
[----:B0-----:R-:W-:-:S08]  /*0b50*/  DMUL R24, R12, -R6 ;  /* 0x800000060c187228 */ /* 0x001fd00000000000 */
[----:B------:R-:W-:Y:S02]  /*0b60*/  DFMA R2, R24, R14, R2 ;  /* 0x0000000e1802722b */ /* 0x000fe40000000002 */
[----:B------:R-:W0:Y:S08]  /*0b70*/  F2F.F64.F32 R24, R21 ;  /* 0x0000001500187310 */ /* 0x000e300000201800 */
[----:B------:R-:W1:Y:S08]  /*0b80*/  F2F.F32.F64 R2, R2 ;  /* 0x0000000200027310 */ /* 0x000e700000301000 */
[----:B--2---:R-:W-:Y:S01]  /*0b90*/  F2F.F64.F32 R26, R18 ;  /* 0x00000012001a7310 */ /* 0x004fe20000201800 */
[----:B0-----:R-:W-:-:S07]  /*0ba0*/  DMUL R24, R12, -R24 ;  /* 0x800000180c187228 */ /* 0x001fce0000000000 */
[----:B-1----:R-:W0:Y:S02]  /*0bb0*/  F2F.F64.F32 R22, R2 ;  /* 0x0000000200167310 */ /* 0x002e240000201800 */
[----:B0-----:R-:W-:-:S06]  /*0bc0*/  DFMA R22, R24, R26, R22 ;  /* 0x0000001a1816722b */ /* 0x001fcc0000000016 */
[----:B------:R-:W0:Y:S08]  /*0bd0*/  F2F.F64.F32 R6, R17 ;  /* 0x0000001100067310 */ /* 0x000e300000201800 */
[----:B------:R-:W1:Y:S08]  /*0be0*/  F2F.F32.F64 R22, R22 ;  /* 0x0000001600167310 */ /* 0x000e700000301000 */
[----:B------:R-:W-:Y:S01]  /*0bf0*/  F2F.F64.F32 R14, R16 ;  /* 0x00000010000e7310 */ /* 0x000fe20000201800 */
        /* <DEDUP_REMOVED lines=9> */
[----:B------:R1:W4:Y:S05]  /*0c90*/  F2F.F32.F64 R4, R2 ;  /* 0x0000000200047310 */ /* 0x00032a0000301000 */
.L_x_5:
[----:B------:R-:W-:Y:S05]  /*0ca0*/  BRA.U !UP1, `(.L_x_4) ;  /* 0x0000000109a07547 */ /* 0x000fea000b800000 */
[----:B------:R-:W-:Y:S02]  /*0cb0*/  UISETP.NE.AND UP0, UPT, UR6, 0x1, UPT ;  /* 0x000000010600788c */ /* 0x000fe4000bf05270 */
[----:B------:R-:W-:-:S04]  /*0cc0*/  ULOP3.LUT UR4, UR4, 0x1, URZ, 0xc0, !UPT ;  /* 0x0000000104047892 */ /* 0x000fc8000f8ec0ff */
[----:B------:R-:W-:-:S03]  /*0cd0*/  UISETP.NE.U32.AND UP1, UPT, UR4, 0x1, UPT ;  /* 0x000000010400788c */ /* 0x000fc6000bf25070 */
[----:B------:R-:W-:Y:S08]  /*0ce0*/  BRA.U !UP0, `(.L_x_6) ;  /* 0x00000001085c7547 */ /* 0x000ff0000b800000 */
[----:B-1----:R-:W1:Y:S01]  /*0cf0*/  LDC.64 R2, c[0x0][0x3a8] ;  /* 0x0000ea00ff027b82 */ /* 0x002e620000000a00 */
[----:B------:R-:W-:-:S05]  /*0d00*/  IADD3 R7, PT, PT, R0, R5, RZ ;  /* 0x0000000500077210 */ /* 0x000fca0007ffe0ff */
[----:B------:R-:W-:-:S05]  /*0d10*/  IMAD.WIDE.U32 R14, R7, 0x4, R8 ;  /* 0x00000004070e7825 */ /* 0x000fca00078e0008 */
[----:B------:R-:W5:Y:S01]  /*0d20*/  LDG.E R23, desc[UR8][R14.64] ;  /* 0x000000080e177981 */ /* 0x000f62000c1e1900 */
[----:B-1----:R-:W-:-:S05]  /*0d30*/  IMAD.WIDE.U32 R2, R5, 0x4, R2 ;  /* 0x0000000405027825 */ /* 0x002fca00078e0002 */
[----:B------:R-:W5:Y:S01]  /*0d40*/  LDG.E R22, desc[UR8][R2.64] ;  /* 0x0000000802167981 */ /* 0x000f62000c1e1900 */
[----:B------:R-:W-:-:S03]  /*0d50*/  IADD3 R21, PT, PT, R7, 0x1, RZ ;  /* 0x0000000107157810 */ /* 0x000fc60007ffe0ff */
[----:B------:R-:W5:Y:S02]  /*0d60*/  LDG.E R24, desc[UR8][R2.64+0x4] ;  /* 0x0000040802187981 */ /* 0x000f64000c1e1900 */
[----:B------:R-:W-:-:S06]  /*0d70*/  IMAD.WIDE.U32 R20, R21, 0x4, R8 ;  /* 0x0000000415147825 */ /* 0x000fcc00078e0008 */
[----:B------:R-:W5:Y:S01]  /*0d80*/  LDG.E R20, desc[UR8][R20.64] ;  /* 0x0000000814147981 */ /* 0x000f62000c1e1900 */
[----:B--234-:R-:W-:Y:S01]  /*0d90*/  F2F.F64.F32 R18, R4 ;  /* 0x0000000400127310 */ /* 0x01cfe20000201800 */
[----:B------:R-:W-:-:S07]  /*0da0*/  IADD3 R5, PT, PT, R5, 0x2, RZ ;  /* 0x0000000205057810 */ /* 0x000fce0007ffe0ff */
[----:B-----5:R-:W-:Y:S08]  /*0db0*/  F2F.F64.F32 R16, R23 ;  /* 0x0000001700107310 */ /* 0x020ff00000201800 */
[----:B------:R-:W0:Y:S02]  /*0dc0*/  F2F.F64.F32 R6, R22 ;  /* 0x0000001600067310 */ /* 0x000e240000201800 */
[----:B0-----:R-:W-:-:S08]  /*0dd0*/  DMUL R6, R12, -R6 ;  /* 0x800000060c067228 */ /* 0x001fd00000000000 */
[----:B------:R-:W-:Y:S01]  /*0de0*/  DFMA R6, R6, R16, R18 ;  /* 0x000000100606722b */ /* 0x000fe20000000012 */
[----:B------:R-:W0:Y:S09]  /*0df0*/  F2F.F64.F32 R14, R24 ;  /* 0x00000018000e7310 */ /* 0x000e320000201800 */
[----:B------:R-:W1:Y:S08]  /*0e00*/  F2F.F32.F64 R6, R6 ;  /* 0x0000000600067310 */ /* 0x000e700000301000 */
[----:B------:R-:W-:Y:S01]  /*0e10*/  F2F.F64.F32 R16, R20 ;  /* 0x0000001400107310 */ /* 0x000fe20000201800 */
[----:B0-----:R-:W-:-:S07]  /*0e20*/  DMUL R14, R12, -R14 ;  /* 0x8000000e0c0e7228 */ /* 0x001fce0000000000 */
[----:B-1----:R-:W0:Y:S02]  /*0e30*/  F2F.F64.F32 R2, R6 ;  /* 0x0000000600027310 */ /* 0x002e240000201800 */
[----:B0-----:R-:W-:-:S06]  /*0e40*/  DFMA R2, R14, R16, R2 ;  /* 0x000000100e02722b */ /* 0x001fcc0000000002 */
[----:B------:R0:W1:Y:S05]  /*0e50*/  F2F.F32.F64 R4, R2 ;  /* 0x0000000200047310 */ /* 0x00006a0000301000 */
.L_x_6:
[----:B------:R-:W-:Y:S05]  /*0e60*/  BRA.U UP1, `(.L_x_4) ;  /* 0x0000000101307547 */ /* 0x000fea000b800000 */
[----:B01----:R-:W0:Y:S02]  /*0e70*/  LDC.64 R2, c[0x0][0x3a8] ;  /* 0x0000ea00ff027b82 */ /* 0x003e240000000a00 */
[----:B0-----:R-:W-:Y:S01]  /*0e80*/  IMAD.WIDE.U32 R2, R5, 0x4, R2 ;  /* 0x0000000405027825 */ /* 0x001fe200078e0002 */
[----:B------:R-:W-:-:S05]  /*0e90*/  IADD3 R5, PT, PT, R0, R5, RZ ;  /* 0x0000000500057210 */ /* 0x000fca0007ffe0ff */
[----:B------:R-:W5:Y:S01]  /*0ea0*/  LDG.E R2, desc[UR8][R2.64] ;  /* 0x0000000802027981 */ /* 0x000f62000c1e1900 */
[----:B------:R-:W-:-:S06]  /*0eb0*/  IMAD.WIDE.U32 R8, R5, 0x4, R8 ;  /* 0x0000000405087825 */ /* 0x000fcc00078e0008 */
[----:B------:R-:W2:Y:S01]  /*0ec0*/  LDG.E R8, desc[UR8][R8.64] ;  /* 0x0000000808087981 */ /* 0x000ea2000c1e1900 */
[----:B---34-:R-:W-:Y:S08]  /*0ed0*/  F2F.F64.F32 R4, R4 ;  /* 0x0000000400047310 */ /* 0x018ff00000201800 */
[----:B-----5:R-:W0:Y:S08]  /*0ee0*/  F2F.F64.F32 R6, R2 ;  /* 0x0000000200067310 */ /* 0x020e300000201800 */
[----:B--2---:R-:W1:Y:S01]  /*0ef0*/  F2F.F64.F32 R14, R8 ;  /* 0x00000008000e7310 */ /* 0x004e620000201800 */
[----:B0-----:R-:W-:-:S08]  /*0f00*/  DMUL R6, R12, -R6 ;  /* 0x800000060c067228 */ /* 0x001fd00000000000 */
[----:B-1----:R-:W-:-:S06]  /*0f10*/  DFMA R6, R6, R14, R4 ;  /* 0x0000000e0606722b */ /* 0x002fcc0000000004 */
[----:B------:R0:W1:Y:S05]  /*0f20*/  F2F.F32.F64 R4, R6 ;  /* 0x0000000600047310 */ /* 0x00006a0000301000 */
.L_x_4:
[----:B-1-34-:R-:W-:-:S07]  /*0f30*/  FMUL R4, R4, 1.4426950216293334961 ;  /* 0x3fb8aa3b04047820 */ /* 0x01afce0000400000 */
.L_x_1:
[----:B------:R-:W-:-:S13]  /*0f40*/  FSETP.GEU.AND P0, PT, R4, -126, PT ;  /* 0xc2fc00000400780b */ /* 0x000fda0003f0e000 */
[----:B------:R-:W-:-:S04]  /*0f50*/  @!P0 FMUL R4, R4, 0.5 ;  /* 0x3f00000004048820 */ /* 0x000fc80000400000 */
[----:B0-----:R-:W0:Y:S02]  /*0f60*/  MUFU.EX2 R3, R4 ;  /* 0x0000000400037308 */ /* 0x001e240000000800 */
[----:B0-----:R-:W-:-:S05]  /*0f70*/  @!P0 FMUL R3, R3, R3 ;  /* 0x0000000303038220 */ /* 0x001fca0000400000 */
[----:B------:R-:W-:Y:S01]  /*0f80*/  STG.E desc[UR8][R10.64], R3 ;  /* 0x000000030a007986 */ /* 0x000fe2000c101908 */
[----:B------:R-:W-:Y:S05]  /*0f90*/  EXIT ;  /* 0x000000000000794d */ /* 0x000fea0003800000 */
.L_x_7:
        /* <DEDUP_REMOVED lines=14> */
.L_x_9:


//--------------------- .nv.shared.reserved.0     --------------------------
	.section	.nv.shared.reserved.0,"aw",@nobits
	.weak		__nv_reservedSMEM_offset_0_alias
	.size		__nv_reservedSMEM_offset_0_alias, 0, 64
	.other		__nv_reservedSMEM_offset_0_alias,@"STO_CUDA_RESERVED_SHARED STV_DEFAULT"
__nv_reservedSMEM_offset_0_alias:
	.zero		0
	.zero		64


//--------------------- .nv.global                --------------------------
	.section	.nv.global,"aw",@nobits
.nv.global:
	.type		_ZN34_INTERNAL_9ed1dcf7_4_k_cu_3e30f7726thrust24THRUST_300001_SM_1000_NS12placeholders2_8E,@object
	.size		_ZN34_INTERNAL_9ed1dcf7_4_k_cu_3e30f7726thrust24THRUST_300001_SM_1000_NS12placeholders2_8E,(_ZN34_INTERNAL_9ed1dcf7_4_k_cu_3e30f7724cuda3std3__436_GLOBAL__N__9ed1dcf7_4_k_cu_3e30f7726ignoreE - _ZN34_INTERNAL_9ed1dcf7_4_k_cu_3e30f7726thrust24THRUST_300001_SM_1000_NS12placeholders2_8E)
_ZN34_INTERNAL_9ed1dcf7_4_k_cu_3e30f7726thrust24THRUST_300001_SM_1000_NS12placeholders2_8E:
	.zero		1
	.type		_ZN34_INTERNAL_9ed1dcf7_4_k_cu_3e30f7724cuda3std3__436_GLOBAL__N__9ed1dcf7_4_k_cu_3e30f7726ignoreE,@object
	.size		_ZN34_INTERNAL_9ed1dcf7_4_k_cu_3e30f7724cuda3std3__436_GLOBAL__N__9ed1dcf7_4_k_cu_3e30f7726ignoreE,(_ZN34_INTERNAL_9ed1dcf7_4_k_cu_3e30f7724cuda3std6ranges3__45__cpo4dataE - _ZN34_INTERNAL_9ed1dcf7_4_k_cu_3e30f7724cuda3std3__436_GLOBAL__N__9ed1dcf7_4_k_cu_3e30f7726ignoreE)
_ZN34_INTERNAL_9ed1dcf7_4_k_cu_3e30f7724cuda3std3__436_GLOBAL__N__9ed1dcf7_4_k_cu_3e30f7726ignoreE:
	.zero		1
	.type		_ZN34_INTERNAL_9ed1dcf7_4_k_cu_3e30f7724cuda3std6ranges3__45__cpo4dataE,@object
	.size		_ZN34_INTERNAL_9ed1dcf7_4_k_cu_3e30f7724cuda3std6ranges3__45__cpo4dataE,(_ZN34_INTERNAL_9ed1dcf7_4_k_cu_3e30f7726thrust24THRUST_300001_SM_1000_NS6system3cpp3parE - _ZN34_INTERNAL_9ed1dcf7_4_k_cu_3e30f7724cuda3std6ranges3__45__cpo4dataE)
_ZN34_INTERNAL_9ed1dcf7_4_k_cu_3e30f7724cuda3std6ranges3__45__cpo4dataE:
	.zero		1
	.type		_ZN34_INTERNAL_9ed1dcf7_4_k_cu_3e30f7726thrust24THRUST_300001_SM_1000_NS6system3cpp3parE,@object
	.size		_ZN34_INTERNAL_9ed1dcf7_4_k_cu_3e30f7726thrust24THRUST_300001_SM_1000_NS6system3cpp3parE,(_ZN34_INTERNAL_9ed1dcf7_4_k_cu_3e30f7724cuda3std3__45__cpo5beginE - _ZN34_INTERNAL_9ed1dcf7_4_k_cu_3e30f7726thrust24THRUST_300001_SM_1000_NS6system3cpp3parE)
_ZN34_INTERNAL_9ed1dcf7_4_k_cu_3e30f7726thrust24THRUST_300001_SM_1000_NS6system3cpp3parE:
	.zero		1
	.type		_ZN34_INTERNAL_9ed1dcf7_4_k_cu_3e30f7724cuda3std3__45__cpo5beginE,@object
	.size		_ZN34_INTERNAL_9ed1dcf7_4_k_cu_3e30f7724cuda3std3__45__cpo5beginE,(_ZN34_INTERNAL_9ed1dcf7_4_k_cu_3e30f7724cuda3std6ranges3__45__cpo5beginE - _ZN34_INTERNAL_9ed1dcf7_4_k_cu_3e30f7724cuda3std3__45__cpo5beginE)
_ZN34_INTERNAL_9ed1dcf7_4_k_cu_3e30f7724cuda3std3__45__cpo5beginE:
	.zero		1
	.type		_ZN34_INTERNAL_9ed1dcf7_4_k_cu_3e30f7724cuda3std6ranges3__45__cpo5beginE,@object
	.size		_ZN34_INTERNAL_9ed1dcf7_4_k_cu_3e30f7724cuda3std6ranges3__45__cpo5beginE,(_ZN34_INTERNAL_9ed1dcf7_4_k_cu_3e30f7726thrust24THRUST_300001_SM_1000_NS6deviceE - _ZN34_INTERNAL_9ed1dcf7_4_k_cu_3e30f7724cuda3std6ranges3__45__cpo5beginE)
_ZN34_INTERNAL_9ed1dcf7_4_k_cu_3e30f7724cuda3std6ranges3__45__cpo5beginE:
	.zero		1
	.type		_ZN34_INTERNAL_9ed1dcf7_4_k_cu_3e30f7726thrust24THRUST_300001_SM_1000_NS6deviceE,@object
	.size		_ZN34_INTERNAL_9ed1dcf7_4_k_cu_3e30f7726thrust24THRUST_300001_SM_1000_NS6deviceE,(_ZN34_INTERNAL_9ed1dcf7_4_k_cu_3e30f7724cuda3std3__47nulloptE - _ZN34_INTERNAL_9ed1dcf7_4_k_cu_3e30f7726thrust24THRUST_300001_SM_1000_NS6deviceE)
_ZN34_INTERNAL_9ed1dcf7_4_k_cu_3e30f7726thrust24THRUST_300001_SM_1000_NS6deviceE:
	.zero		1
	.type		_ZN34_INTERNAL_9ed1dcf7_4_k_cu_3e30f7724cuda3std3__47nulloptE,@object
	.size		_ZN34_INTERNAL_9ed1dcf7_4_k_cu_3e30f7724cuda3std3__47nulloptE,(_ZN34_INTERNAL_9ed1dcf7_4_k_cu_3e30f7724cuda3std6ranges3__45__cpo8distanceE - _ZN34_INTERNAL_9ed1dcf7_4_k_cu_3e30f7724cuda3std3__47nulloptE)
_ZN34_INTERNAL_9ed1dcf7_4_k_cu_3e30f7724cuda3std3__47nulloptE:
	.zero		1
	.type		_ZN34_INTERNAL_9ed1dcf7_4_k_cu_3e30f7724cuda3std6ranges3__45__cpo8distanceE,@object
	.size		_ZN34_INTERNAL_9ed1dcf7_4_k_cu_3e30f7724cuda3std6ranges3__45__cpo8distanceE,(_ZN34_INTERNAL_9ed1dcf7_4_k_cu_3e30f7726thrust24THRUST_300001_SM_1000_NS12placeholders2_4E - _ZN34_INTERNAL_9ed1dcf7_4_k_cu_3e30f7724cuda3std6ranges3__45__cpo8distanceE)
_ZN34_INTERNAL_9ed1dcf7_4_k_cu_3e30f7724cuda3std6ranges3__45__cpo8distanceE:
	.zero		1
	.type		_ZN34_INTERNAL_9ed1dcf7_4_k_cu_3e30f7726thrust24THRUST_300001_SM_1000_NS12placeholders2_4E,@object
	.size		_ZN34_INTERNAL_9ed1dcf7_4_k_cu_3e30f7726thrust24THRUST_300001_SM_1000_NS12placeholders2_4E,(_ZN34_INTERNAL_9ed1dcf7_4_k_cu_3e30f7724cuda3std3__45__cpo6rbeginE - _ZN34_INTERNAL_9ed1dcf7_4_k_cu_3e30f7726thrust24THRUST_300001_SM_1000_NS12placeholders2_4E)
_ZN34_INTERNAL_9ed1dcf7_4_k_cu_3e30f7726thrust24THRUST_300001_SM_1000_NS12placeholders2_4E:
	.zero		1
	.type		_ZN34_INTERNAL_9ed1dcf7_4_k_cu_3e30f7724cuda3std3__45__cpo6rbeginE,@object
	.size		_ZN34_INTERNAL_9ed1dcf7_4_k_cu_3e30f7724cuda3std3__45__cpo6rbeginE,(_ZN34_INTERNAL_9ed1dcf7_4_k_cu_3e30f7724cuda3std6ranges3__45__cpo7advanceE - _ZN34_INTERNAL_9ed1dcf7_4_k_cu_3e30f7724cuda3std3__45__cpo6rbeginE)
_ZN34_INTERNAL_9ed1dcf7_4_k_cu_3e30f7724cuda3std3__45__cpo6rbeginE:
	.zero		1
	.type		_ZN34_INTERNAL_9ed1dcf7_4_k_cu_3e30f7724cuda3std6ranges3__45__cpo7advanceE,@object
	.size		_ZN34_INTERNAL_9ed1dcf7_4_k_cu_3e30f7724cuda3std6ranges3__45__cpo7advanceE,(_ZN34_INTERNAL_9ed1dcf7_4_k_cu_3e30f7726thrust24THRUST_300001_SM_1000_NS12placeholders3_10E - _ZN34_INTERNAL_9ed1dcf7_4_k_cu_3e30f7724cuda3std6ranges3__45__cpo7advanceE)
_ZN34_INTERNAL_9ed1dcf7_4_k_cu_3e30f7724cuda3std6ranges3__45__cpo7advanceE:
	.zero		1
	.type		_ZN34_INTERNAL_9ed1dcf7_4_k_cu_3e30f7726thrust24THRUST_300001_SM_1000_NS12placeholders3_10E,@object
	.size		_ZN34_INTERNAL_9ed1dcf7_4_k_cu_3e30f7726thrust24THRUST_300001_SM_1000_NS12placeholders3_10E,(_ZN34_INTERNAL_9ed1dcf7_4_k_cu_3e30f7724cuda3std3__48in_placeE - _ZN34_INTERNAL_9ed1dcf7_4_k_cu_3e30f7726thrust24THRUST_300001_SM_1000_NS12placeholders3_10E)
_ZN34_INTERNAL_9ed1dcf7_4_k_cu_3e30f7726thrust24THRUST_300001_SM_1000_NS12placeholders3_10E:
	.zero		1
	.type		_ZN34_INTERNAL_9ed1dcf7_4_k_cu_3e30f7724cuda3std3__48in_placeE,@object
	.size		_ZN34_INTERNAL_9ed1dcf7_4_k_cu_3e30f7724cuda3std3__48in_placeE,(_ZN34_INTERNAL_9ed1dcf7_4_k_cu_3e30f7724cuda3std6ranges3__45__cpo4sizeE - _ZN34_INTERNAL_9ed1dcf7_4_k_cu_3e30f7724cuda3std3__48in_placeE)
_ZN34_INTERNAL_9ed1dcf7_4_k_cu_3e30f7724cuda3std3__48in_placeE:
	.zero		1
	.type		_ZN34_INTERNAL_9ed1dcf7_4_k_cu_3e30f7724cuda3std6ranges3__45__cpo4sizeE,@object
	.size		_ZN34_INTERNAL_9ed1dcf7_4_k_cu_3e30f7724cuda3std6ranges3__45__cpo4sizeE,(_ZN34_INTERNAL_9ed1dcf7_4_k_cu_3e30f7726thrust24THRUST_300001_SM_1000_NS12placeholders2_2E - _ZN34_INTERNAL_9ed1dcf7_4_k_cu_3e30f7724cuda3std6ranges3__45__cpo4sizeE)
_ZN34_INTERNAL_9ed1dcf7_4_k_cu_3e30f7724cuda3std6ranges3__45__cpo4sizeE:
	.zero		1
	.type		_ZN34_INTERNAL_9ed1dcf7_4_k_cu_3e30f7726thrust24THRUST_300001_SM_1000_NS12placeholders2_2E,@object
	.size		_ZN34_INTERNAL_9ed1dcf7_4_k_cu_3e30f7726thrust24THRUST_300001_SM_1000_NS12placeholders2_2E,(_ZN34_INTERNAL_9ed1dcf7_4_k_cu_3e30f7724cuda3std3__45__cpo6cbeginE - _ZN34_INTERNAL_9ed1dcf7_4_k_cu_3e30f7726thrust24THRUST_300001_SM_1000_NS12placeholders2_2E)
_ZN34_INTERNAL_9ed1dcf7_4_k_cu_3e30f7726thrust24THRUST_300001_SM_1000_NS12placeholders2_2E:
	.zero		1
	.type		_ZN34_INTERNAL_9ed1dcf7_4_k_cu_3e30f7724cuda3std3__45__cpo6cbeginE,@object
	.size		_ZN34_INTERNAL_9ed1dcf7_4_k_cu_3e30f7724cuda3std3__45__cpo6cbeginE,(_ZN34_INTERNAL_9ed1dcf7_4_k_cu_3e30f7724cuda3std6ranges3__45__cpo6cbeginE - _ZN34_INTERNAL_9ed1dcf7_4_k_cu_3e30f7724cuda3std3__45__cpo6cbeginE)
_ZN34_INTERNAL_9ed1dcf7_4_k_cu_3e30f7724cuda3std3__45__cpo6cbeginE:
	.zero		1
	.type		_ZN34_INTERNAL_9ed1dcf7_4_k_cu_3e30f7724cuda3std6ranges3__45__cpo6cbeginE,@object
	.size		_ZN34_INTERNAL_9ed1dcf7_4_k_cu_3e30f7724cuda3std6ranges3__45__cpo6cbeginE,(_ZN34_INTERNAL_9ed1dcf7_4_k_cu_3e30f7726thrust24THRUST_300001_SM_1000_NS12placeholders2_6E - _ZN34_INTERNAL_9ed1dcf7_4_k_cu_3e30f7724cuda3std6ranges3__45__cpo6cbeginE)
_ZN34_INTERNAL_9ed1dcf7_4_k_cu_3e30f7724cuda3std6ranges3__45__cpo6cbeginE:
	.zero		1
	.type		_ZN34_INTERNAL_9ed1dcf7_4_k_cu_3e30f7726thrust24THRUST_300001_SM_1000_NS12placeholders2_6E,@object
	.size		_ZN34_INTERNAL_9ed1dcf7_4_k_cu_3e30f7726thrust24THRUST_300001_SM_1000_NS12placeholders2_6E,(_ZN34_INTERNAL_9ed1dcf7_4_k_cu_3e30f7724cuda3std3__45__cpo7crbeginE - _ZN34_INTERNAL_9ed1dcf7_4_k_cu_3e30f7726thrust24THRUST_300001_SM_1000_NS12placeholders2_6E)
_ZN34_INTERNAL_9ed1dcf7_4_k_cu_3e30f7726thrust24THRUST_300001_SM_1000_NS12placeholders2_6E:
	.zero		1
	.type		_ZN34_INTERNAL_9ed1dcf7_4_k_cu_3e30f7724cuda3std3__45__cpo7crbeginE,@object
	.size		_ZN34_INTERNAL_9ed1dcf7_4_k_cu_3e30f7724cuda3std3__45__cpo7crbeginE,(_ZN34_INTERNAL_9ed1dcf7_4_k_cu_3e30f7724cuda3std6ranges3__45__cpo4nextE - _ZN34_INTERNAL_9ed1dcf7_4_k_cu_3e30f7724cuda3std3__45__cpo7crbeginE)
_ZN34_INTERNAL_9ed1dcf7_4_k_cu_3e30f7724cuda3std3__45__cpo7crbeginE:
	.zero		1
	.type		_ZN34_INTERNAL_9ed1dcf7_4_k_cu_3e30f7724cuda3std6ranges3__45__cpo4nextE,@object
	.size		_ZN34_INTERNAL_9ed1dcf7_4_k_cu_3e30f7724cuda3std6ranges3__45__cpo4nextE,(_ZN34_INTERNAL_9ed1dcf7_4_k_cu_3e30f7724cuda3std6ranges3__45__cpo4swapE - _ZN34_INTERNAL_9ed1dcf7_4_k_cu_3e30f7724cuda3std6ranges3__45__cpo4nextE)
_ZN34_INTERNAL_9ed1dcf7_4_k_cu_3e30f7724cuda3std6ranges3__45__cpo4nextE:
	.zero		1
	.type		_ZN34_INTERNAL_9ed1dcf7_4_k_cu_3e30f7724cuda3std6ranges3__45__cpo4swapE,@object
	.size		_ZN34_INTERNAL_9ed1dcf7_4_k_cu_3e30f7724cuda3std6ranges3__45__cpo4swapE,(_ZN34_INTERNAL_9ed1dcf7_4_k_cu_3e30f7726thrust24THRUST_300001_SM_1000_NS8cuda_cub10par_nosyncE - _ZN34_INTERNAL_9ed1dcf7_4_k_cu_3e30f7724cuda3std6ranges3__45__cpo4swapE)
_ZN34_INTERNAL_9ed1dcf7_4_k_cu_3e30f7724cuda3std6ranges3__45__cpo4swapE:
	.zero		1
	.type		_ZN34_INTERNAL_9ed1dcf7_4_k_cu_3e30f7726thrust24THRUST_300001_SM_1000_NS8cuda_cub10par_nosyncE,@object
	.size		_ZN34_INTERNAL_9ed1dcf7_4_k_cu_3e30f7726thrust24THRUST_300001_SM_1000_NS8cuda_cub10par_nosyncE,(_ZN34_INTERNAL_9ed1dcf7_4_k_cu_3e30f7726thrust24THRUST_300001_SM_1000_NS3seqE - _ZN34_INTERNAL_9ed1dcf7_4_k_cu_3e30f7726thrust24THRUST_300001_SM_1000_NS8cuda_cub10par_nosyncE)
_ZN34_INTERNAL_9ed1dcf7_4_k_cu_3e30f7726thrust24THRUST_300001_SM_1000_NS8cuda_cub10par_nosyncE:
	.zero		1
	.type		_ZN34_INTERNAL_9ed1dcf7_4_k_cu_3e30f7726thrust24THRUST_300001_SM_1000_NS3seqE,@object
	.size		_ZN34_INTERNAL_9ed1dcf7_4_k_cu_3e30f7726thrust24THRUST_300001_SM_1000_NS3seqE,(_ZN34_INTERNAL_9ed1dcf7_4_k_cu_3e30f7724cuda3std3__420unreachable_sentinelE - _ZN34_INTERNAL_9ed1dcf7_4_k_cu_3e30f7726thrust24THRUST_300001_SM_1000_NS3seqE)
_ZN34_INTERNAL_9ed1dcf7_4_k_cu_3e30f7726thrust24THRUST_300001_SM_1000_NS3seqE:
	.zero		1
	.type		_ZN34_INTERNAL_9ed1dcf7_4_k_cu_3e30f7724cuda3std3__420unreachable_sentinelE,@object
	.size		_ZN34_INTERNAL_9ed1dcf7_4_k_cu_3e30f7724cuda3std3__420unreachable_sentinelE,(_ZN34_INTERNAL_9ed1dcf7_4_k_cu_3e30f7724cuda3std6ranges3__45__cpo5ssizeE - _ZN34_INTERNAL_9ed1dcf7_4_k_cu_3e30f7724cuda3std3__420unreachable_sentinelE)
_ZN34_INTERNAL_9ed1dcf7_4_k_cu_3e30f7724cuda3std3__420unreachable_sentinelE:
	.zero		1
	.type		_ZN34_INTERNAL_9ed1dcf7_4_k_cu_3e30f7724cuda3std6ranges3__45__cpo5ssizeE,@object
	.size		_ZN34_INTERNAL_9ed1dcf7_4_k_cu_3e30f7724cuda3std6ranges3__45__cpo5ssizeE,(_ZN34_INTERNAL_9ed1dcf7_4_k_cu_3e30f7726thrust24THRUST_300001_SM_1000_NS12placeholders2_3E - _ZN34_INTERNAL_9ed1dcf7_4_k_cu_3e30f7724cuda3std6ranges3__45__cpo5ssizeE)
_ZN34_INTERNAL_9ed1dcf7_4_k_cu_3e30f7724cuda3std6ranges3__45__cpo5ssizeE:
	.zero		1
	.type		_ZN34_INTERNAL_9ed1dcf7_4_k_cu_3e30f7726thrust24THRUST_300001_SM_1000_NS12placeholders2_3E,@object
	.size		_ZN34_INTERNAL_9ed1dcf7_4_k_cu_3e30f7726thrust24THRUST_300001_SM_1000_NS12placeholders2_3E,(_ZN34_INTERNAL_9ed1dcf7_4_k_cu_3e30f7724cuda3std3__45__cpo4cendE - _ZN34_INTERNAL_9ed1dcf7_4_k_cu_3e30f7726thrust24THRUST_300001_SM_1000_NS12placeholders2_3E)
_ZN34_INTERNAL_9ed1dcf7_4_k_cu_3e30f7726thrust24THRUST_300001_SM_1000_NS12placeholders2_3E:
	.zero		1
	.type		_ZN34_INTERNAL_9ed1dcf7_4_k_cu_3e30f7724cuda3std3__45__cpo4cendE,@object
	.size		_ZN34_INTERNAL_9ed1dcf7_4_k_cu_3e30f7724cuda3std3__45__cpo4cendE,(_ZN34_INTERNAL_9ed1dcf7_4_k_cu_3e30f7724cuda3std6ranges3__45__cpo4cendE - _ZN34_INTERNAL_9ed1dcf7_4_k_cu_3e30f7724cuda3std3__45__cpo4cendE)
_ZN34_INTERNAL_9ed1dcf7_4_k_cu_3e30f7724cuda3std3__45__cpo4cendE:
	.zero		1
	.type		_ZN34_INTERNAL_9ed1dcf7_4_k_cu_3e30f7724cuda3std6ranges3__45__cpo4cendE,@object
	.size		_ZN34_INTERNAL_9ed1dcf7_4_k_cu_3e30f7724cuda3std6ranges3__45__cpo4cendE,(_ZN34_INTERNAL_9ed1dcf7_4_k_cu_3e30f7726thrust24THRUST_300001_SM_1000_NS12placeholders2_7E - _ZN34_INTERNAL_9ed1dcf7_4_k_cu_3e30f7724cuda3std6ranges3__45__cpo4cendE)
_ZN34_INTERNAL_9ed1dcf7_4_k_cu_3e30f7724cuda3std6ranges3__45__cpo4cendE:
	.zero		1
	.type		_ZN34_INTERNAL_9ed1dcf7_4_k_cu_3e30f7726thrust24THRUST_300001_SM_1000_NS12placeholders2_7E,@object
	.size		_ZN34_INTERNAL_9ed1dcf7_4_k_cu_3e30f7726thrust24THRUST_300001_SM_1000_NS12placeholders2_7E,(_ZN34_INTERNAL_9ed1dcf7_4_k_cu_3e30f7724cuda3std3__45__cpo5crendE - _ZN34_INTERNAL_9ed1dcf7_4_k_cu_3e30f7726thrust24THRUST_300001_SM_1000_NS12placeholders2_7E)
_ZN34_INTERNAL_9ed1dcf7_4_k_cu_3e30f7726thrust24THRUST_300001_SM_1000_NS12placeholders2_7E:
	.zero		1
	.type		_ZN34_INTERNAL_9ed1dcf7_4_k_cu_3e30f7724cuda3std3__45__cpo5crendE,@object
	.size		_ZN34_INTERNAL_9ed1dcf7_4_k_cu_3e30f7724cuda3std3__45__cpo5crendE,(_ZN34_INTERNAL_9ed1dcf7_4_k_cu_3e30f7724cuda3std6ranges3__45__cpo4prevE - _ZN34_INTERNAL_9ed1dcf7_4_k_cu_3e30f7724cuda3std3__45__cpo5crendE)
_ZN34_INTERNAL_9ed1dcf7_4_k_cu_3e30f7724cuda3std3__45__cpo5crendE:
	.zero		1
	.type		_ZN34_INTERNAL_9ed1dcf7_4_k_cu_3e30f7724cuda3std6ranges3__45__cpo4prevE,@object
	.size		_ZN34_INTERNAL_9ed1dcf7_4_k_cu_3e30f7724cuda3std6ranges3__45__cpo4prevE,(_ZN34_INTERNAL_9ed1dcf7_4_k_cu_3e30f7724cuda3std6ranges3__45__cpo9iter_moveE - _ZN34_INTERNAL_9ed1dcf7_4_k_cu_3e30f7724cuda3std6ranges3__45__cpo4prevE)
_ZN34_INTERNAL_9ed1dcf7_4_k_cu_3e30f7724cuda3std6ranges3__45__cpo4prevE:
	.zero		1
	.type		_ZN34_INTERNAL_9ed1dcf7_4_k_cu_3e30f7724cuda3std6ranges3__45__cpo9iter_moveE,@object
	.size		_ZN34_INTERNAL_9ed1dcf7_4_k_cu_3e30f7724cuda3std6ranges3__45__cpo9iter_moveE,(_ZN34_INTERNAL_9ed1dcf7_4_k_cu_3e30f7726thrust24THRUST_300001_SM_1000_NS6system6detail10sequential3seqE - _ZN34_INTERNAL_9ed1dcf7_4_k_cu_3e30f7724cuda3std6ranges3__45__cpo9iter_moveE)
_ZN34_INTERNAL_9ed1dcf7_4_k_cu_3e30f7724cuda3std6ranges3__45__cpo9iter_moveE:
	.zero		1
	.type		_ZN34_INTERNAL_9ed1dcf7_4_k_cu_3e30f7726thrust24THRUST_300001_SM_1000_NS6system6detail10sequential3seqE,@object
	.size		_ZN34_INTERNAL_9ed1dcf7_4_k_cu_3e30f7726thrust24THRUST_300001_SM_1000_NS6system6detail10sequential3seqE,(_ZN34_INTERNAL_9ed1dcf7_4_k_cu_3e30f7726thrust24THRUST_300001_SM_1000_NS12placeholders2_9E - _ZN34_INTERNAL_9ed1dcf7_4_k_cu_3e30f7726thrust24THRUST_300001_SM_1000_NS6system6detail10sequential3seqE)
_ZN34_INTERNAL_9ed1dcf7_4_k_cu_3e30f7726thrust24THRUST_300001_SM_1000_NS6system6detail10sequential3seqE:
	.zero		1
	.type		_ZN34_INTERNAL_9ed1dcf7_4_k_cu_3e30f7726thrust24THRUST_300001_SM_1000_NS12placeholders2_9E,@object
	.size		_ZN34_INTERNAL_9ed1dcf7_4_k_cu_3e30f7726thrust24THRUST_300001_SM_1000_NS12placeholders2_9E,(_ZN34_INTERNAL_9ed1dcf7_4_k_cu_3e30f7724cuda3std3__419piecewise_constructE - _ZN34_INTERNAL_9ed1dcf7_4_k_cu_3e30f7726thrust24THRUST_300001_SM_1000_NS12placeholders2_9E)
_ZN34_INTERNAL_9ed1dcf7_4_k_cu_3e30f7726thrust24THRUST_300001_SM_1000_NS12placeholders2_9E:
	.zero		1
	.type		_ZN34_INTERNAL_9ed1dcf7_4_k_cu_3e30f7724cuda3std3__419piecewise_constructE,@object
	.size		_ZN34_INTERNAL_9ed1dcf7_4_k_cu_3e30f7724cuda3std3__419piecewise_constructE,(_ZN34_INTERNAL_9ed1dcf7_4_k_cu_3e30f7724cuda3std6ranges3__45__cpo5cdataE - _ZN34_INTERNAL_9ed1dcf7_4_k_cu_3e30f7724cuda3std3__419piecewise_constructE)
_ZN34_INTERNAL_9ed1dcf7_4_k_cu_3e30f7724cuda3std3__419piecewise_constructE:
	.zero		1
	.type		_ZN34_INTERNAL_9ed1dcf7_4_k_cu_3e30f7724cuda3std6ranges3__45__cpo5cdataE,@object
	.size		_ZN34_INTERNAL_9ed1dcf7_4_k_cu_3e30f7724cuda3std6ranges3__45__cpo5cdataE,(_ZN34_INTERNAL_9ed1dcf7_4_k_cu_3e30f7726thrust24THRUST_300001_SM_1000_NS12placeholders2_1E - _ZN34_INTERNAL_9ed1dcf7_4_k_cu_3e30f7724cuda3std6ranges3__45__cpo5cdataE)
_ZN34_INTERNAL_9ed1dcf7_4_k_cu_3e30f7724cuda3std6ranges3__45__cpo5cdataE:
	.zero		1
	.type		_ZN34_INTERNAL_9ed1dcf7_4_k_cu_3e30f7726thrust24THRUST_300001_SM_1000_NS12placeholders2_1E,@object
	.size		_ZN34_INTERNAL_9ed1dcf7_4_k_cu_3e30f7726thrust24THRUST_300001_SM_1000_NS12placeholders2_1E,(_ZN34_INTERNAL_9ed1dcf7_4_k_cu_3e30f7724cuda3std3__45__cpo3endE - _ZN34_INTERNAL_9ed1dcf7_4_k_cu_3e30f7726thrust24THRUST_300001_SM_1000_NS12placeholders2_1E)
_ZN34_INTERNAL_9ed1dcf7_4_k_cu_3e30f7726thrust24THRUST_300001_SM_1000_NS12placeholders2_1E:
	.zero		1
	.type		_ZN34_INTERNAL_9ed1dcf7_4_k_cu_3e30f7724cuda3std3__45__cpo3endE,@object
	.size		_ZN34_INTERNAL_9ed1dcf7_4_k_cu_3e30f7724cuda3std3__45__cpo3endE,(_ZN34_INTERNAL_9ed1dcf7_4_k_cu_3e30f7724cuda3std6ranges3__45__cpo3endE - _ZN34_INTERNAL_9ed1dcf7_4_k_cu_3e30f7724cuda3std3__45__cpo3endE)
_ZN34_INTERNAL_9ed1dcf7_4_k_cu_3e30f7724cuda3std3__45__cpo3endE:
	.zero		1
	.type		_ZN34_INTERNAL_9ed1dcf7_4_k_cu_3e30f7724cuda3std6ranges3__45__cpo3endE,@object
	.size		_ZN34_INTERNAL_9ed1dcf7_4_k_cu_3e30f7724cuda3std6ranges3__45__cpo3endE,(_ZN34_INTERNAL_9ed1dcf7_4_k_cu_3e30f7726thrust24THRUST_300001_SM_1000_NS12placeholders2_5E - _ZN34_INTERNAL_9ed1dcf7_4_k_cu_3e30f7724cuda3std6ranges3__45__cpo3endE)
_ZN34_INTERNAL_9ed1dcf7_4_k_cu_3e30f7724cuda3std6ranges3__45__cpo3endE:
	.zero		1
	.type		_ZN34_INTERNAL_9ed1dcf7_4_k_cu_3e30f7726thrust24THRUST_300001_SM_1000_NS12placeholders2_5E,@object
	.size		_ZN34_INTERNAL_9ed1dcf7_4_k_cu_3e30f7726thrust24THRUST_300001_SM_1000_NS12placeholders2_5E,(_ZN34_INTERNAL_9ed1dcf7_4_k_cu_3e30f7724cuda3std3__45__cpo4rendE - _ZN34_INTERNAL_9ed1dcf7_4_k_cu_3e30f7726thrust24THRUST_300001_SM_1000_NS12placeholders2_5E)
_ZN34_INTERNAL_9ed1dcf7_4_k_cu_3e30f7726thrust24THRUST_300001_SM_1000_NS12placeholders2_5E:
	.zero		1
	.type		_ZN34_INTERNAL_9ed1dcf7_4_k_cu_3e30f7724cuda3std3__45__cpo4rendE,@object
	.size		_ZN34_INTERNAL_9ed1dcf7_4_k_cu_3e30f7724cuda3std3__45__cpo4rendE,(_ZN34_INTERNAL_9ed1dcf7_4_k_cu_3e30f7724cuda3std6ranges3__45__cpo9iter_swapE - _ZN34_INTERNAL_9ed1dcf7_4_k_cu_3e30f7724cuda3std3__45__cpo4rendE)
_ZN34_INTERNAL_9ed1dcf7_4_k_cu_3e30f7724cuda3std3__45__cpo4rendE:
	.zero		1
	.type		_ZN34_INTERNAL_9ed1dcf7_4_k_cu_3e30f7724cuda3std6ranges3__45__cpo9iter_swapE,@object
	.size		_ZN34_INTERNAL_9ed1dcf7_4_k_cu_3e30f7724cuda3std6ranges3__45__cpo9iter_swapE,(_ZN34_INTERNAL_9ed1dcf7_4_k_cu_3e30f7724cuda3std3__48unexpectE - _ZN34_INTERNAL_9ed1dcf7_4_k_cu_3e30f7724cuda3std6ranges3__45__cpo9iter_swapE)
_ZN34_INTERNAL_9ed1dcf7_4_k_cu_3e30f7724cuda3std6ranges3__45__cpo9iter_swapE:
	.zero		1
	.type		_ZN34_INTERNAL_9ed1dcf7_4_k_cu_3e30f7724cuda3std3__48unexpectE,@object
	.size		_ZN34_INTERNAL_9ed1dcf7_4_k_cu_3e30f7724cuda3std3__48unexpectE,(_ZN34_INTERNAL_9ed1dcf7_4_k_cu_3e30f7726thrust24THRUST_300001_SM_1000_NS8cuda_cub3parE - _ZN34_INTERNAL_9ed1dcf7_4_k_cu_3e30f7724cuda3std3__48unexpectE)
_ZN34_INTERNAL_9ed1dcf7_4_k_cu_3e30f7724cuda3std3__48unexpectE:
	.zero		1
	.type		_ZN34_INTERNAL_9ed1dcf7_4_k_cu_3e30f7726thrust24THRUST_300001_SM_1000_NS8cuda_cub3parE,@object
	.size		_ZN34_INTERNAL_9ed1dcf7_4_k_cu_3e30f7726thrust24THRUST_300001_SM_1000_NS8cuda_cub3parE,(.L_29 - _ZN34_INTERNAL_9ed1dcf7_4_k_cu_3e30f7726thrust24THRUST_300001_SM_1000_NS8cuda_cub3parE)
_ZN34_INTERNAL_9ed1dcf7_4_k_cu_3e30f7726thrust24THRUST_300001_SM_1000_NS8cuda_cub3parE:
	.zero		1
.L_29:


//--------------------- .nv.constant0._ZN3cub18CUB_300001_SM_10006detail11EmptyKernelIvEEvv --------------------------
	.section	.nv.constant0._ZN3cub18CUB_300001_SM_10006detail11EmptyKernelIvEEvv,"a",@progbits
	.sectionflags	@""
	.align	4
.nv.constant0._ZN3cub18CUB_300001_SM_10006detail11EmptyKernelIvEEvv:
	.zero		896


//--------------------- .nv.constant0._Z21calRefPerPhotonKerneljjjPfPiS_S_ff --------------------------
	.section	.nv.constant0._Z21calRefPerPhotonKerneljjjPfPiS_S_ff,"a",@progbits
	.sectionflags	@""
	.align	4
.nv.constant0._Z21calRefPerPhotonKerneljjjPfPiS_S_ff:
	.zero		952


//--------------------- SYMBOLS --------------------------

	.type		.nv.reservedSmem.offset0,@object
	.size		.nv.reservedSmem.offset0,0x4
